def attn_fwd(
    Q,
    K,
    V,
    Out,
    Lse,
    sm_scale,
    stride_qz,
    stride_qh,
    stride_qm,
    stride_qk,
    stride_kz,
    stride_kh,
    stride_kn,
    stride_kk,
    stride_vz,
    stride_vh,
    stride_vn,
    stride_vk,
    stride_oz,
    stride_oh,
    stride_om,
    stride_ok,
    seqlen_q,
    seqlen_k,
    BLOCK_M: tl.constexpr,
    BLOCK_N: tl.constexpr,
    HEAD_DIM: tl.constexpr,
    CAUSAL: tl.constexpr,
):
    start_m = tl.program_id(0)
    off_hz = tl.program_id(1)
    q_off = off_hz * stride_qh
    k_off = off_hz * stride_kh
    v_off = off_hz * stride_vh
    offs_m = start_m * BLOCK_M + tl.arange(0, BLOCK_M)
    offs_d = tl.arange(0, HEAD_DIM)
    offs_n = tl.arange(0, BLOCK_N)
    q_ptrs = Q + q_off + offs_m[:, None] * stride_qm + offs_d[None, :] * stride_qk
    k_ptrs = K + k_off + offs_d[:, None] * stride_kk + offs_n[None, :] * stride_kn
    v_ptrs = V + v_off + offs_n[:, None] * stride_vn + offs_d[None, :] * stride_vk
    m_i = tl.full([BLOCK_M], float("-inf"), dtype=tl.float32)
    l_i = tl.zeros([BLOCK_M], dtype=tl.float32) + 1.0
    acc = tl.zeros([BLOCK_M, HEAD_DIM], dtype=tl.float32)
    q = tl.load(q_ptrs)
    acc, l_i, m_i = _attn_fwd_inner(
        acc,
        l_i,
        m_i,
        q,
        k_ptrs,
        v_ptrs,
        sm_scale,
        stride_kn,
        stride_vn,
        start_m,
        seqlen_k,
        BLOCK_M,
        BLOCK_N,
        HEAD_DIM,
        CAUSAL,
    )
    acc = acc / l_i[:, None]
    lse = m_i + tl.math.log2(l_i) / 1.4426950408889634
    o_ptrs = (
        Out
        + off_hz * stride_oh
        + offs_m[:, None] * stride_om
        + offs_d[None, :] * stride_ok
    )
    tl.store(o_ptrs, acc.to(Out.dtype.element_ty))
    tl.store(Lse + off_hz * seqlen_q + offs_m, lse)

# config = {"BLOCK_M": 64, "BLOCK_N": 16, "HEAD_DIM": 512, "arch": "sm_100", "causal": false, "dtype": "bf16", "num_stages": 3, "num_warps": 8}
# arch = sm_100


// ===== COMPILED SASS (sm_100a) =====

	.target	sm_100a

	.elftype	@"ET_EXEC"


//--------------------- .note.nv.tkinfo           --------------------------
	.section	.note.nv.tkinfo,"",@"SHT_NOTE"
	.sectionflags	@"SHF_NOTE_NV_TKINFO"
	.tkinfo
        /*0018*/ 	.word	0x00000081
        /*0030*/ 	.string	""
        /*0030*/ 	.string	"ptxas-blackwell"
        /*0030*/ 	.string	"Cuda compilation tools, release 12.9, V12.9.86"
        /*0030*/ 	.string	"Build cuda_12.9.r12.9/compiler.36037853_0"
        /*0030*/ 	.string	"-v  -suppress-debug-info  -lineinfo  -arch sm_100a "



//--------------------- .note.nv.cuver            --------------------------
	.section	.note.nv.cuver,"",@"SHT_NOTE"
	.sectionflags	@"SHF_NOTE_NV_CUVER"
        /*0018*/ 	.short	0x0001
        /*001a*/ 	.short	0x0064
        /*001c*/ 	.short	0x0001
        /*001e*/ 	.short	0x0000
        /*0020*/ 	.short	0x0001
        /*0022*/ 	.short	0x0000


//--------------------- .nv.info                  --------------------------
	.section	.nv.info,"",@"SHT_CUDA_INFO"
	.align	4


	//----- nvinfo : EIATTR_REGCOUNT
	.align		4
        /*0000*/ 	.byte	0x04, 0x2f
        /*0002*/ 	.short	(.L_5 - .L_4)
	.align		4
.L_4:
        /*0004*/ 	.word	index@(attn_fwd)
        /*0008*/ 	.word	0x000000ff


	//----- nvinfo : EIATTR_FRAME_SIZE
	.align		4
.L_5:
        /*000c*/ 	.byte	0x04, 0x11
        /*000e*/ 	.short	(.L_7 - .L_6)
	.align		4
.L_6:
        /*0010*/ 	.word	index@($__internal_2_$__cuda_sm10x_tcgen05_guardrail_trap_unallocated_columns_being_dealloced)
        /*0014*/ 	.word	0x00000178


	//----- nvinfo : EIATTR_FRAME_SIZE
	.align		4
.L_7:
        /*0018*/ 	.byte	0x04, 0x11
        /*001a*/ 	.short	(.L_9 - .L_8)
	.align		4
.L_8:
        /*001c*/ 	.word	index@($__internal_1_$__cuda_sm10x_tcgen05_guardrail_trap_phase_invalid_during_alloc)
        /*0020*/ 	.word	0x00000178


	//----- nvinfo : EIATTR_FRAME_SIZE
	.align		4
.L_9:
        /*0024*/ 	.byte	0x04, 0x11
        /*0026*/ 	.short	(.L_11 - .L_10)
	.align		4
.L_10:
        /*0028*/ 	.word	index@($__internal_0_$__cuda_sm10x_tcgen05_guardrail_trap_col_being_dealloced_not_returned_by_alloc)
        /*002c*/ 	.word	0x00000178


	//----- nvinfo : EIATTR_FRAME_SIZE
	.align		4
.L_11:
        /*0030*/ 	.byte	0x04, 0x11
        /*0032*/ 	.short	(.L_13 - .L_12)
	.align		4
.L_12:
        /*0034*/ 	.word	index@(attn_fwd)
        /*0038*/ 	.word	0x00000178


	//----- nvinfo : EIATTR_MIN_STACK_SIZE
	.align		4
.L_13:
        /*003c*/ 	.byte	0x04, 0x12
        /*003e*/ 	.short	(.L_15 - .L_14)
	.align		4
.L_14:
        /*0040*/ 	.word	index@(attn_fwd)
        /*0044*/ 	.word	0x00000178
.L_15:


//--------------------- .nv.info.attn_fwd         --------------------------
	.section	.nv.info.attn_fwd,"",@"SHT_CUDA_INFO"
	.sectionflags	@""
	.align	4


	//----- nvinfo : EIATTR_CUDA_API_VERSION
	.align		4
        /*0000*/ 	.byte	0x04, 0x37
        /*0002*/ 	.short	(.L_17 - .L_16)
.L_16:
        /*0004*/ 	.word	0x00000081


	//----- nvinfo : EIATTR_KPARAM_INFO
	.align		4
.L_17:
        /*0008*/ 	.byte	0x04, 0x17
        /*000a*/ 	.short	(.L_19 - .L_18)
.L_18:
        /*000c*/ 	.word	0x00000000
        /*0010*/ 	.short	0x0019
        /*0012*/ 	.short	0x0080
        /*0014*/ 	.byte	0x00, 0xf4, 0x21, 0x00


	//----- nvinfo : EIATTR_KPARAM_INFO
	.align		4
.L_19:
        /*0018*/ 	.byte	0x04, 0x17
        /*001a*/ 	.short	(.L_21 - .L_20)
.L_20:
        /*001c*/ 	.word	0x00000000
        /*0020*/ 	.short	0x0018
        /*0022*/ 	.short	0x0078
        /*0024*/ 	.byte	0x00, 0xf4, 0x21, 0x00


	//----- nvinfo : EIATTR_KPARAM_INFO
	.align		4
.L_21:
        /*0028*/ 	.byte	0x04, 0x17
        /*002a*/ 	.short	(.L_23 - .L_22)
.L_22:
        /*002c*/ 	.word	0x00000000
        /*0030*/ 	.short	0x0017
        /*0032*/ 	.short	0x0070
        /*0034*/ 	.byte	0x00, 0xf0, 0x11, 0x00


	//----- nvinfo : EIATTR_KPARAM_INFO
	.align		4
.L_23:
        /*0038*/ 	.byte	0x04, 0x17
        /*003a*/ 	.short	(.L_25 - .L_24)
.L_24:
        /*003c*/ 	.word	0x00000000
        /*0040*/ 	.short	0x0016
        /*0042*/ 	.short	0x006c
        /*0044*/ 	.byte	0x00, 0xf0, 0x11, 0x00


	//----- nvinfo : EIATTR_KPARAM_INFO
	.align		4
.L_25:
        /*0048*/ 	.byte	0x04, 0x17
        /*004a*/ 	.short	(.L_27 - .L_26)
.L_26:
        /*004c*/ 	.word	0x00000000
        /*0050*/ 	.short	0x0015
        /*0052*/ 	.short	0x0068
        /*0054*/ 	.byte	0x00, 0xf0, 0x11, 0x00


	//----- nvinfo : EIATTR_KPARAM_INFO
	.align		4
.L_27:
        /*0058*/ 	.byte	0x04, 0x17
        /*005a*/ 	.short	(.L_29 - .L_28)
.L_28:
        /*005c*/ 	.word	0x00000000
        /*0060*/ 	.short	0x0014
        /*0062*/ 	.short	0x0064
        /*0064*/ 	.byte	0x00, 0xf0, 0x11, 0x00


	//----- nvinfo : EIATTR_KPARAM_INFO
	.align		4
.L_29:
        /*0068*/ 	.byte	0x04, 0x17
        /*006a*/ 	.short	(.L_31 - .L_30)
.L_30:
        /*006c*/ 	.word	0x00000000
        /*0070*/ 	.short	0x0013
        /*0072*/ 	.short	0x0060
        /*0074*/ 	.byte	0x00, 0xf0, 0x11, 0x00


	//----- nvinfo : EIATTR_KPARAM_INFO
	.align		4
.L_31:
        /*0078*/ 	.byte	0x04, 0x17
        /*007a*/ 	.short	(.L_33 - .L_32)
.L_32:
        /*007c*/ 	.word	0x00000000
        /*0080*/ 	.short	0x0012
        /*0082*/ 	.short	0x005c
        /*0084*/ 	.byte	0x00, 0xf0, 0x11, 0x00


	//----- nvinfo : EIATTR_KPARAM_INFO
	.align		4
.L_33:
        /*0088*/ 	.byte	0x04, 0x17
        /*008a*/ 	.short	(.L_35 - .L_34)
.L_34:
        /*008c*/ 	.word	0x00000000
        /*0090*/ 	.short	0x0011
        /*0092*/ 	.short	0x0058
        /*0094*/ 	.byte	0x00, 0xf0, 0x11, 0x00


	//----- nvinfo : EIATTR_KPARAM_INFO
	.align		4
.L_35:
        /*0098*/ 	.byte	0x04, 0x17
        /*009a*/ 	.short	(.L_37 - .L_36)
.L_36:
        /*009c*/ 	.word	0x00000000
        /*00a0*/ 	.short	0x0010
        /*00a2*/ 	.short	0x0054
        /*00a4*/ 	.byte	0x00, 0xf0, 0x11, 0x00


	//----- nvinfo : EIATTR_KPARAM_INFO
	.align		4
.L_37:
        /*00a8*/ 	.byte	0x04, 0x17
        /*00aa*/ 	.short	(.L_39 - .L_38)
.L_38:
        /*00ac*/ 	.word	0x00000000
        /*00b0*/ 	.short	0x000f
        /*00b2*/ 	.short	0x0050
        /*00b4*/ 	.byte	0x00, 0xf0, 0x11, 0x00


	//----- nvinfo : EIATTR_KPARAM_INFO
	.align		4
.L_39:
        /*00b8*/ 	.byte	0x04, 0x17
        /*00ba*/ 	.short	(.L_41 - .L_40)
.L_40:
        /*00bc*/ 	.word	0x00000000
        /*00c0*/ 	.short	0x000e
        /*00c2*/ 	.short	0x004c
        /*00c4*/ 	.byte	0x00, 0xf0, 0x11, 0x00


	//----- nvinfo : EIATTR_KPARAM_INFO
	.align		4
.L_41:
        /*00c8*/ 	.byte	0x04, 0x17
        /*00ca*/ 	.short	(.L_43 - .L_42)
.L_42:
        /*00cc*/ 	.word	0x00000000
        /*00d0*/ 	.short	0x000d
        /*00d2*/ 	.short	0x0048
        /*00d4*/ 	.byte	0x00, 0xf0, 0x11, 0x00


	//----- nvinfo : EIATTR_KPARAM_INFO
	.align		4
.L_43:
        /*00d8*/ 	.byte	0x04, 0x17
        /*00da*/ 	.short	(.L_45 - .L_44)
.L_44:
        /*00dc*/ 	.word	0x00000000
        /*00e0*/ 	.short	0x000c
        /*00e2*/ 	.short	0x0044
        /*00e4*/ 	.byte	0x00, 0xf0, 0x11, 0x00


	//----- nvinfo : EIATTR_KPARAM_INFO
	.align		4
.L_45:
        /*00e8*/ 	.byte	0x04, 0x17
        /*00ea*/ 	.short	(.L_47 - .L_46)
.L_46:
        /*00ec*/ 	.word	0x00000000
        /*00f0*/ 	.short	0x000b
        /*00f2*/ 	.short	0x0040
        /*00f4*/ 	.byte	0x00, 0xf0, 0x11, 0x00


	//----- nvinfo : EIATTR_KPARAM_INFO
	.align		4
.L_47:
        /*00f8*/ 	.byte	0x04, 0x17
        /*00fa*/ 	.short	(.L_49 - .L_48)
.L_48:
        /*00fc*/ 	.word	0x00000000
        /*0100*/ 	.short	0x000a
        /*0102*/ 	.short	0x003c
        /*0104*/ 	.byte	0x00, 0xf0, 0x11, 0x00


	//----- nvinfo : EIATTR_KPARAM_INFO
	.align		4
.L_49:
        /*0108*/ 	.byte	0x04, 0x17
        /*010a*/ 	.short	(.L_51 - .L_50)
.L_50:
        /*010c*/ 	.word	0x00000000
        /*0110*/ 	.short	0x0009
        /*0112*/ 	.short	0x0038
        /*0114*/ 	.byte	0x00, 0xf0, 0x11, 0x00


	//----- nvinfo : EIATTR_KPARAM_INFO
	.align		4
.L_51:
        /*0118*/ 	.byte	0x04, 0x17
        /*011a*/ 	.short	(.L_53 - .L_52)
.L_52:
        /*011c*/ 	.word	0x00000000
        /*0120*/ 	.short	0x0008
        /*0122*/ 	.short	0x0034
        /*0124*/ 	.byte	0x00, 0xf0, 0x11, 0x00


	//----- nvinfo : EIATTR_KPARAM_INFO
	.align		4
.L_53:
        /*0128*/ 	.byte	0x04, 0x17
        /*012a*/ 	.short	(.L_55 - .L_54)
.L_54:
        /*012c*/ 	.word	0x00000000
        /*0130*/ 	.short	0x0007
        /*0132*/ 	.short	0x0030
        /*0134*/ 	.byte	0x00, 0xf0, 0x11, 0x00


	//----- nvinfo : EIATTR_KPARAM_INFO
	.align		4
.L_55:
        /*0138*/ 	.byte	0x04, 0x17
        /*013a*/ 	.short	(.L_57 - .L_56)
.L_56:
        /*013c*/ 	.word	0x00000000
        /*0140*/ 	.short	0x0006
        /*0142*/ 	.short	0x002c
        /*0144*/ 	.byte	0x00, 0xf0, 0x11, 0x00


	//----- nvinfo : EIATTR_KPARAM_INFO
	.align		4
.L_57:
        /*0148*/ 	.byte	0x04, 0x17
        /*014a*/ 	.short	(.L_59 - .L_58)
.L_58:
        /*014c*/ 	.word	0x00000000
        /*0150*/ 	.short	0x0005
        /*0152*/ 	.short	0x0028
        /*0154*/ 	.byte	0x00, 0xf0, 0x11, 0x00


	//----- nvinfo : EIATTR_KPARAM_INFO
	.align		4
.L_59:
        /*0158*/ 	.byte	0x04, 0x17
        /*015a*/ 	.short	(.L_61 - .L_60)
.L_60:
        /*015c*/ 	.word	0x00000000
        /*0160*/ 	.short	0x0004
        /*0162*/ 	.short	0x0020
        /*0164*/ 	.byte	0x00, 0xf4, 0x21, 0x00


	//----- nvinfo : EIATTR_KPARAM_INFO
	.align		4
.L_61:
        /*0168*/ 	.byte	0x04, 0x17
        /*016a*/ 	.short	(.L_63 - .L_62)
.L_62:
        /*016c*/ 	.word	0x00000000
        /*0170*/ 	.short	0x0003
        /*0172*/ 	.short	0x0018
        /*0174*/ 	.byte	0x00, 0xf4, 0x21, 0x00


	//----- nvinfo : EIATTR_KPARAM_INFO
	.align		4
.L_63:
        /*0178*/ 	.byte	0x04, 0x17
        /*017a*/ 	.short	(.L_65 - .L_64)
.L_64:
        /*017c*/ 	.word	0x00000000
        /*0180*/ 	.short	0x0002
        /*0182*/ 	.short	0x0010
        /*0184*/ 	.byte	0x00, 0xf4, 0x21, 0x00


	//----- nvinfo : EIATTR_KPARAM_INFO
	.align		4
.L_65:
        /*0188*/ 	.byte	0x04, 0x17
        /*018a*/ 	.short	(.L_67 - .L_66)
.L_66:
        /*018c*/ 	.word	0x00000000
        /*0190*/ 	.short	0x0001
        /*0192*/ 	.short	0x0008
        /*0194*/ 	.byte	0x00, 0xf4, 0x21, 0x00


	//----- nvinfo : EIATTR_KPARAM_INFO
	.align		4
.L_67:
        /*0198*/ 	.byte	0x04, 0x17
        /*019a*/ 	.short	(.L_69 - .L_68)
.L_68:
        /*019c*/ 	.word	0x00000000
        /*01a0*/ 	.short	0x0000
        /*01a2*/ 	.short	0x0000
        /*01a4*/ 	.byte	0x00, 0xf4, 0x21, 0x00


	//----- nvinfo : EIATTR_AT_ENTRY_FRAGMENTS
	.align		4
.L_69:
        /*01a8*/ 	.byte	0x04, 0x4f
        /*01aa*/ 	.short	(.L_71 - .L_70)


	//   ....[0]....
.L_70:
        /*01ac*/ 	.word	0x00000004


	//----- nvinfo : EIATTR_RESERVED_SMEM_USED
	.align		4
.L_71:
        /*01b0*/ 	.byte	0x01, 0x41
	.zero		2


	//----- nvinfo : EIATTR_SPARSE_MMA_MASK
	.align		4
        /*01b4*/ 	.byte	0x03, 0x50
        /*01b6*/ 	.short	0x0000


	//----- nvinfo : EIATTR_TCGEN05_1CTA_USED
	.align		4
        /*01b8*/ 	.byte	0x01, 0x51
	.zero		2


	//----- nvinfo : EIATTR_MAXREG_COUNT
	.align		4
        /*01bc*/ 	.byte	0x03, 0x1b
        /*01be*/ 	.short	0x00ff


	//----- nvinfo : EIATTR_NUM_BARRIERS
	.align		4
        /*01c0*/ 	.byte	0x02, 0x4c
        /*01c2*/ 	.byte	0x01
	.zero		1


	//----- nvinfo : EIATTR_ANNOTATIONS
	.align		4
        /*01c4*/ 	.byte	0x04, 0x55
        /*01c6*/ 	.short	(.L_73 - .L_72)


	//   ....[0]....
.L_72:
        /*01c8*/ 	.word	0x00000001
        /*01cc*/ 	.byte	0x20, 0x35, 0x00, 0x00, 0x01, 0x00, 0x00, 0x00, 0x30, 0x35, 0x00, 0x00, 0x01, 0x00, 0x00, 0x00
        /* <DEDUP_REMOVED lines=48> */
        /*04dc*/ 	.byte	0x00, 0x92, 0x00, 0x00, 0x01, 0x00, 0x00, 0x00, 0x10, 0x92, 0x00, 0x00


	//----- nvinfo : EIATTR_INT_WARP_WIDE_INSTR_OFFSETS
	.align		4
.L_73:
        /*04e8*/ 	.byte	0x04, 0x31
        /*04ea*/ 	.short	(.L_75 - .L_74)


	//   ....[0]....
.L_74:
        /*04ec*/ 	.word	0x00002e60


	//   ....[1]....
        /*04f0*/ 	.word	0x00002e70


	//   ....[2]....
        /*04f4*/ 	.word	0x00003780


	//   ....[3]....
        /*04f8*/ 	.word	0x00003b20


	//   ....[4]....
        /*04fc*/ 	.word	0x00008160


	//   ....[5]....
        /*0500*/ 	.word	0x0000eed0


	//   ....[6]....
        /*0504*/ 	.word	0x0000ef10


	//----- nvinfo : EIATTR_COOP_GROUP_MASK_REGIDS
	.align		4
.L_75:
        /*0508*/ 	.byte	0x04, 0x29
        /*050a*/ 	.short	(.L_77 - .L_76)


	//   ....[0]....
.L_76:
        /*050c*/ 	.word	0xffffffff


	//   ....[1]....
        /*0510*/ 	.word	0xffffffff


	//   ....[2]....
        /*0514*/ 	.word	0xffffffff


	//   ....[3]....
        /*0518*/ 	.word	0xffffffff


	//   ....[4]....
        /*051c*/ 	.word	0xffffffff


	//   ....[5]....
        /*0520*/ 	.word	0xffffffff


	//   ....[6]....
        /*0524*/ 	.word	0xffffffff


	//   ....[7]....
        /*0528*/ 	.word	0xffffffff


	//   ....[8]....
        /*052c*/ 	.word	0xffffffff


	//   ....[9]....
        /*0530*/ 	.word	0xffffffff


	//   ....[10]....
        /*0534*/ 	.word	0xffffffff


	//   ....[11]....
        /*0538*/ 	.word	0xffffffff


	//----- nvinfo : EIATTR_COOP_GROUP_INSTR_OFFSETS
	.align		4
.L_77:
        /*053c*/ 	.byte	0x04, 0x28
        /*053e*/ 	.short	(.L_79 - .L_78)


	//   ....[0]....
.L_78:
        /*0540*/ 	.word	0x00000060


	//   ....[1]....
        /*0544*/ 	.word	0x00000320


	//   ....[2]....
        /*0548*/ 	.word	0x00004e30


	//   ....[3]....
        /*054c*/ 	.word	0x000056f0


	//   ....[4]....
        /*0550*/ 	.word	0x00005990


	//   ....[5]....
        /*0554*/ 	.word	0x00005a00


	//   ....[6]....
        /*0558*/ 	.word	0x00008ee0


	//   ....[7]....
        /*055c*/ 	.word	0x00008f30


	//   ....[8]....
        /*0560*/ 	.word	0x00009080


	//   ....[9]....
        /*0564*/ 	.word	0x000090e0


	//   ....[10]....
        /*0568*/ 	.word	0x0000ed50


	//   ....[11]....
        /*056c*/ 	.word	0x0000efc0


	//----- nvinfo : EIATTR_VRC_CTA_INIT_COUNT
	.align		4
.L_79:
        /*0570*/ 	.byte	0x02, 0x4a
        /*0572*/ 	.byte	0x80
	.zero		1


	//----- nvinfo : EIATTR_MBARRIER_INSTR_OFFSETS
	.align		4
        /*0574*/ 	.byte	0x04, 0x39
        /*0576*/ 	.short	(.L_81 - .L_80)


	//   ....[0]....
.L_80:
        /*0578*/ 	.word	0x00003580
        /*057c*/ 	.word	0x000000ff
        /*0580*/ 	.word	0x00000000
        /*0584*/ 	.short	0x0100
        /*0586*/ 	.byte	0x07
	.zero		1


	//   ....[1]....
        /*0588*/ 	.word	0x000037d0
        /*058c*/ 	.word	0x000000ff
        /*0590*/ 	.word	0x0001c008
        /*0594*/ 	.short	0x0100
        /*0596*/ 	.byte	0x09
	.zero		1


	//   ....[2]....
        /*0598*/ 	.word	0x00003de0
        /*059c*/ 	.word	0x000000ff
        /*05a0*/ 	.word	0x00014000
        /*05a4*/ 	.short	0x0100
        /*05a6*/ 	.byte	0x09
	.zero		1


	//   ....[3]....
        /*05a8*/ 	.word	0x000049d0
        /*05ac*/ 	.word	0x000000ff
        /*05b0*/ 	.word	0x00014000
        /*05b4*/ 	.short	0x010a
        /*05b6*/ 	.byte	0x09
	.zero		1


	//   ....[4]....
        /*05b8*/ 	.word	0x00004d10
        /*05bc*/ 	.word	0x000000ff
        /*05c0*/ 	.word	0x00014000
        /*05c4*/ 	.short	0x0108
        /*05c6*/ 	.byte	0x09
	.zero		1


	//   ....[5]....
        /*05c8*/ 	.word	0x000082f0
        /*05cc*/ 	.word	0x000000ff
        /*05d0*/ 	.word	0x0001c010
        /*05d4*/ 	.short	0x0100
        /*05d6*/ 	.byte	0x09
	.zero		1


	//   ....[6]....
        /*05d8*/ 	.word	0x00008da0
        /*05dc*/ 	.word	0x000000ff
        /*05e0*/ 	.word	0x0001c010
        /*05e4*/ 	.short	0x010a
        /*05e6*/ 	.byte	0x09
	.zero		1


	//   ....[7]....
        /*05e8*/ 	.word	0x00008e30
        /*05ec*/ 	.word	0x000000ff
        /*05f0*/ 	.word	0x0001c010
        /*05f4*/ 	.short	0x0108
        /*05f6*/ 	.byte	0x09
	.zero		1


	//   ....[8]....
        /*05f8*/ 	.word	0x00009130
        /*05fc*/ 	.word	0x000000ff
        /*0600*/ 	.word	0x00000000
        /*0604*/ 	.short	0x010a
        /*0606*/ 	.byte	0x07
	.zero		1


	//   ....[9]....
        /*0608*/ 	.word	0x0000a5f0
        /*060c*/ 	.word	0x000000ff
        /*0610*/ 	.word	0x00000000
        /*0614*/ 	.short	0x010a
        /*0616*/ 	.byte	0x07
	.zero		1


	//   ....[10]....
        /*0618*/ 	.word	0x0000a760
        /*061c*/ 	.word	0x000000ff
        /*0620*/ 	.word	0x0001c000
        /*0624*/ 	.short	0x0108
        /*0626*/ 	.byte	0x09
	.zero		1


	//   ....[11]....
        /*0628*/ 	.word	0x0000a870
        /*062c*/ 	.word	0x000000ff
        /*0630*/ 	.word	0x0001c008
        /*0634*/ 	.short	0x0108
        /*0636*/ 	.byte	0x09
	.zero		1


	//   ....[12]....
        /*0638*/ 	.word	0x0000efe0
        /*063c*/ 	.word	0x000000ff
        /*0640*/ 	.word	0x00014000
        /*0644*/ 	.short	0x010a
        /*0646*/ 	.byte	0x09
	.zero		1


	//   ....[13]....
        /*0648*/ 	.word	0x0000f010
        /*064c*/ 	.word	0x000000ff
        /*0650*/ 	.word	0x0001c010
        /*0654*/ 	.short	0x010a
        /*0656*/ 	.byte	0x09
	.zero		1


	//   ....[14]....
        /*0658*/ 	.word	0x0000f040
        /*065c*/ 	.word	0x000000ff
        /*0660*/ 	.word	0x00000000
        /*0664*/ 	.short	0x010a
        /*0666*/ 	.byte	0x07
	.zero		1


	//   ....[15]....
        /*0668*/ 	.word	0x0000f070
        /*066c*/ 	.word	0x000000ff
        /*0670*/ 	.word	0x00000000
        /*0674*/ 	.short	0x010a
        /*0676*/ 	.byte	0x07
	.zero		1


	//----- nvinfo : EIATTR_NUM_MBARRIERS
	.align		4
.L_81:
        /*0678*/ 	.byte	0x03, 0x38
        /*067a*/ 	.short	0xffff


	//----- nvinfo : EIATTR_EXIT_INSTR_OFFSETS
	.align		4
        /*067c*/ 	.byte	0x04, 0x1c
        /*067e*/ 	.short	(.L_83 - .L_82)


	//   ....[0]....
.L_82:
        /*0680*/ 	.word	0x0000efd0


	//----- nvinfo : EIATTR_REQNTID
	.align		4
.L_83:
        /*0684*/ 	.byte	0x04, 0x10
        /*0686*/ 	.short	(.L_85 - .L_84)
.L_84:
        /*0688*/ 	.word	0x00000100
        /*068c*/ 	.word	0x00000001
        /*0690*/ 	.word	0x00000001


	//----- nvinfo : EIATTR_CRS_STACK_SIZE
	.align		4
.L_85:
        /*0694*/ 	.byte	0x04, 0x1e
        /*0696*/ 	.short	(.L_87 - .L_86)
.L_86:
        /*0698*/ 	.word	0x00000000


	//----- nvinfo : EIATTR_CBANK_PARAM_SIZE
	.align		4
.L_87:
        /*069c*/ 	.byte	0x03, 0x19
        /*069e*/ 	.short	0x0088


	//----- nvinfo : EIATTR_PARAM_CBANK
	.align		4
        /*06a0*/ 	.byte	0x04, 0x0a
        /*06a2*/ 	.short	(.L_89 - .L_88)
	.align		4
.L_88:
        /*06a4*/ 	.word	index@(.nv.constant0.attn_fwd)
        /*06a8*/ 	.short	0x0380
        /*06aa*/ 	.short	0x0088


	//----- nvinfo : EIATTR_SW_WAR
	.align		4
.L_89:
        /*06ac*/ 	.byte	0x04, 0x36
        /*06ae*/ 	.short	(.L_91 - .L_90)
.L_90:
        /*06b0*/ 	.word	0x00000008
.L_91:


//--------------------- .nv.compat                --------------------------
	.section	.nv.compat,"",@"SHT_CUDA_COMPAT_INFO"
	.align	4
        /*0000*/ 	.byte	0x02, 0x02, 0x02, 0x00, 0x02, 0x05, 0x05, 0x00, 0x02, 0x03, 0x00, 0x00, 0x02, 0x06, 0x01, 0x00


//--------------------- .nv.callgraph             --------------------------
	.section	.nv.callgraph,"",@"SHT_CUDA_CALLGRAPH"
	.align	4
	.sectionentsize	8
	.align		4
        /*0000*/ 	.word	0x00000000
	.align		4
        /*0004*/ 	.word	0xffffffff
	.align		4
        /*0008*/ 	.word	0x00000000
	.align		4
        /*000c*/ 	.word	0xfffffffe
	.align		4
        /*0010*/ 	.word	0x00000000
	.align		4
        /*0014*/ 	.word	0xfffffffd
	.align		4
        /*0018*/ 	.word	0x00000000
	.align		4
        /*001c*/ 	.word	0xfffffffc


//--------------------- .nv.constant4             --------------------------
	.section	.nv.constant4,"a",@progbits
	.align	8
	.align		8
.nv.constant4:
        /*0000*/ 	.dword	_$_str


//--------------------- .text.attn_fwd            --------------------------
	.section	.text.attn_fwd,"ax",@progbits
	.align	128
        .global         attn_fwd
        .type           attn_fwd,@function
        .size           attn_fwd,(.L_x_28 - attn_fwd)
        .other          attn_fwd,@"STO_CUDA_ENTRY STV_DEFAULT"
attn_fwd:
.text.attn_fwd:
[----:B------:R-:W0:Y:S01]  /*0000*/  LDC R1, c[0x0][0x37c] ;  /* 0x0000df00ff017b82 */ /* 0x000e220000000800 */
[----:B------:R-:W1:Y:S01]  /*0010*/  S2R R0, SR_TID.X ;  /* 0x0000000000007919 */ /* 0x000e620000002100 */
[----:B0-----:R-:W-:Y:S01]  /*0020*/  VIADD R1, R1, 0xfffffe88 ;  /* 0xfffffe8801017836 */ /* 0x001fe20000000000 */
[----:B-1----:R-:W-:-:S13]  /*0030*/  ISETP.GE.U32.AND P1, PT, R0, 0x20, PT ;  /* 0x000000200000780c */ /* 0x002fda0003f26070 */
[----:B------:R-:W-:Y:S05]  /*0040*/  @P1 BRA `(.L_x_0) ;  /* 0x0000000000b81947 */ /* 0x000fea0003800000 */
[----:B------:R-:W0:Y:S01]  /*0050*/  S2R R7, SR_CgaCtaId ;  /* 0x0000000000077919 */ /* 0x000e220000008800 */
[----:B------:R-:W-:Y:S01]  /*0060*/  NOP ;  /* 0x0000000000007918 */ /* 0x000fe20000000000 */
[----:B------:R-:W-:-:S04]  /*0070*/  MOV R0, 0x40 ;  /* 0x0000004000007802 */ /* 0x000fc80000000f00 */
[----:B0-----:R-:W-:Y:S02]  /*0080*/  LEA R2, R7, R0, 0x18 ;  /* 0x0000000007027211 */ /* 0x001fe400078ec0ff */
[----:B------:R-:W-:-:S04]  /*0090*/  MOV R0, 0x400 ;  /* 0x0000040000007802 */ /* 0x000fc80000000f00 */
[----:B------:R-:W0:Y:S01]  /*00a0*/  LDS.U8 R2, [R2] ;  /* 0x0000000002027984 */ /* 0x000e220000000000 */
[----:B------:R-:W-:Y:S02]  /*00b0*/  LEA R0, R7, R0, 0x18 ;  /* 0x0000000007007211 */ /* 0x000fe400078ec0ff */
[----:B0-----:R-:W-:-:S13]  /*00c0*/  ISETP.NE.AND P0, PT, R2, RZ, PT ;  /* 0x000000ff0200720c */ /* 0x001fda0003f05270 */
[----:B------:R-:W-:Y:S05]  /*00d0*/  @P0 BRA `(.L_x_1) ;  /* 0x00000000007c0947 */ /* 0x000fea0003800000 */
[----:B------:R-:W-:-:S13]  /*00e0*/  ELECT P0, URZ, PT ;  /* 0x0000000000ff782f */ /* 0x000fda0003800000 */
[----:B------:R-:W-:Y:S05]  /*00f0*/  @!P0 BRA `(.L_x_2) ;  /* 0x0000000000848947 */ /* 0x000fea0003800000 */
[----:B------:R-:W-:Y:S01]  /*0100*/  UMOV UR4, 0x10 ;  /* 0x0000001000047882 */ /* 0x000fe20000000000 */
[----:B------:R-:W-:Y:S02]  /*0110*/  IMAD.MOV.U32 R9, RZ, RZ, 0x1 ;  /* 0x00000001ff097424 */ /* 0x000fe400078e00ff */
[----:B------:R-:W-:Y:S02]  /*0120*/  IMAD.MOV.U32 R3, RZ, RZ, 0xffff ;  /* 0x0000ffffff037424 */ /* 0x000fe400078e00ff */
[----:B------:R-:W-:Y:S04]  /*0130*/  DEPBAR.LE SB0, 0x36 ;  /* 0x00008d800000791a */ /* 0x000fe80000000000 */
[----:B------:R-:W0:Y:S02]  /*0140*/  UTCATOMSWS.FIND_AND_SET.ALIGN UP0, UR4, UR4 ;  /* 0x00000004000475e3 */ /* 0x000e240008000800 */
[----:B0-----:R-:W-:-:S04]  /*0150*/  PLOP3.LUT P0, PT, PT, PT, UP0, 0x80, 0x8 ;  /* 0x000000000008781c */ /* 0x001fc80003f0f008 */
[----:B------:R-:W-:-:S04]  /*0160*/  SEL R2, RZ, 0xffffffff, !P0 ;  /* 0xffffffffff027807 */ /* 0x000fc80004000000 */
[----:B------:R-:W-:Y:S01]  /*0170*/  ISETP.NE.AND P0, PT, R2, RZ, PT ;  /* 0x000000ff0200720c */ /* 0x000fe20003f05270 */
[----:B------:R-:W-:-:S12]  /*0180*/  IMAD.U32 R2, RZ, RZ, UR4 ;  /* 0x00000004ff027e24 */ /* 0x000fd8000f8e00ff */
[----:B------:R-:W-:Y:S05]  /*0190*/  @P0 BRA `(.L_x_3) ;  /* 0x0000000000240947 */ /* 0x000fea0003800000 */
.L_x_4:
[----:B------:R-:W-:Y:S05]  /*01a0*/  NANOSLEEP 0x64 ;  /* 0x000000640000795d */ /* 0x000fea0003800000 */
[----:B------:R-:W-:-:S05]  /*01b0*/  UMOV UR4, 0x10 ;  /* 0x0000001000047882 */ /* 0x000fca0000000000 */
[----:B------:R-:W-:Y:S04]  /*01c0*/  DEPBAR.LE SB0, 0x36 ;  /* 0x00008d800000791a */ /* 0x000fe80000000000 */
[----:B------:R-:W0:Y:S02]  /*01d0*/  UTCATOMSWS.FIND_AND_SET.ALIGN UP0, UR4, UR4 ;  /* 0x00000004000475e3 */ /* 0x000e240008000800 */
[----:B0-----:R-:W-:-:S04]  /*01e0*/  PLOP3.LUT P0, PT, PT, PT, UP0, 0x80, 0x8 ;  /* 0x000000000008781c */ /* 0x001fc80003f0f008 */
[----:B------:R-:W-:-:S04]  /*01f0*/  SEL R2, RZ, 0xffffffff, !P0 ;  /* 0xffffffffff027807 */ /* 0x000fc80004000000 */
[----:B------:R-:W-:Y:S01]  /*0200*/  ISETP.NE.AND P0, PT, R2, RZ, PT ;  /* 0x000000ff0200720c */ /* 0x000fe20003f05270 */
[----:B------:R-:W-:-:S12]  /*0210*/  IMAD.U32 R2, RZ, RZ, UR4 ;  /* 0x00000004ff027e24 */ /* 0x000fd8000f8e00ff */
[----:B------:R-:W-:Y:S05]  /*0220*/  @!P0 BRA `(.L_x_4) ;  /* 0xfffffffc00dc8947 */ /* 0x000fea000383ffff */
.L_x_3:
[C---:B------:R-:W-:Y:S01]  /*0230*/  VIADD R4, R2.reuse, 0x10 ;  /* 0x0000001002047836 */ /* 0x040fe20000000000 */
[----:B------:R-:W-:Y:S02]  /*0240*/  SHF.L.U32 R3, R3, R2, RZ ;  /* 0x0000000203037219 */ /* 0x000fe400000006ff */
[----:B------:R-:W-:Y:S02]  /*0250*/  MOV R5, 0x50 ;  /* 0x0000005000057802 */ /* 0x000fe40000000f00 */
[----:B------:R-:W-:Y:S02]  /*0260*/  SHF.L.U32 R4, R9, R4, RZ ;  /* 0x0000000409047219 */ /* 0x000fe400000006ff */
[----:B------:R-:W-:Y:S01]  /*0270*/  LEA R6, R7, R5, 0x18 ;  /* 0x0000000507067211 */ /* 0x000fe200078ec0ff */
[----:B------:R-:W-:Y:S01]  /*0280*/  IMAD.SHL.U32 R5, R2, 0x20, RZ ;  /* 0x0000002002057824 */ /* 0x000fe200078e00ff */
[----:B------:R-:W-:-:S05]  /*0290*/  LOP3.LUT R3, R4, R3, RZ, 0xfc, !PT ;  /* 0x0000000304037212 */ /* 0x000fca00078efcff */
[----:B------:R0:W-:Y:S04]  /*02a0*/  ATOMS.OR RZ, [R6], R3 ;  /* 0x0000000306ff738c */ /* 0x0001e80003000000 */
[----:B------:R0:W-:Y:S01]  /*02b0*/  STS [R0], R5 ;  /* 0x0000000500007388 */ /* 0x0001e20000000800 */
[----:B------:R-:W-:Y:S05]  /*02c0*/  BRA `(.L_x_2) ;  /* 0x0000000000107947 */ /* 0x000fea0003800000 */
.L_x_1:
[----:B------:R-:W-:Y:S02]  /*02d0*/  MOV R3, 0xffffffff ;  /* 0xffffffff00037802 */ /* 0x000fe40000000f00 */
[----:B------:R-:W-:-:S03]  /*02e0*/  MOV R2, 0x310 ;  /* 0x0000031000027802 */ /* 0x000fc60000000f00 */
[----:B------:R0:W-:Y:S04]  /*02f0*/  STS [R0], R3 ;  /* 0x0000000300007388 */ /* 0x0001e80000000800 */
[----:B0-----:R-:W-:Y:S05]  /*0300*/  CALL.REL.NOINC `($__internal_1_$__cuda_sm10x_tcgen05_guardrail_trap_phase_invalid_during_alloc) ;  /* 0x000000ec00707944 */ /* 0x001fea0003c00000 */
.L_x_2:
[----:B------:R-:W-:Y:S05]  /*0310*/  WARPSYNC.ALL ;  /* 0x0000000000007948 */ /* 0x000fea0003800000 */
[----:B------:R-:W-:Y:S01]  /*0320*/  NOP ;  /* 0x0000000000007918 */ /* 0x000fe20000000000 */
.L_x_0:
[----:B------:R-:W1:Y:S01]  /*0330*/  S2R R143, SR_TID.X ;  /* 0x00000000008f7919 */ /* 0x000e620000002100 */
[----:B0-----:R-:W0:Y:S01]  /*0340*/  LDC.64 R4, c[0x0][0x3b0] ;  /* 0x0000ec00ff047b82 */ /* 0x001e220000000a00 */
[----:B------:R-:W-:Y:S01]  /*0350*/  MOV R2, 0x400 ;  /* 0x0000040000027802 */ /* 0x000fe20000000f00 */
[----:B------:R-:W2:Y:S01]  /*0360*/  LDCU.64 UR10, c[0x0][0x358] ;  /* 0x00006b00ff0a77ac */ /* 0x000ea20008000a00 */
[----:B------:R-:W3:Y:S02]  /*0370*/  S2R R3, SR_CTAID.X ;  /* 0x0000000000037919 */ /* 0x000ee40000002500 */
[----:B------:R-:W-:Y:S01]  /*0380*/  R2UR UR9, R2 ;  /* 0x00000000020972ca */ /* 0x000fe200000e0000 */
[----:B------:R-:W0:Y:S02]  /*0390*/  S2R R144, SR_CTAID.Y ;  /* 0x0000000000907919 */ /* 0x000e240000002600 */
[----:B------:R-:W4:Y:S08]  /*03a0*/  S2UR UR4, SR_CgaCtaId ;  /* 0x00000000000479c3 */ /* 0x000f300000008800 */
[----:B------:R-:W2:Y:S08]  /*03b0*/  LDC R7, c[0x0][0x3b8] ;  /* 0x0000ee00ff077b82 */ /* 0x000eb00000000800 */
[----:B------:R-:W2:Y:S01]  /*03c0*/  LDC.64 R8, c[0x0][0x380] ;  /* 0x0000e000ff087b82 */ /* 0x000ea20000000a00 */
[----:B-1----:R-:W-:Y:S01]  /*03d0*/  LOP3.LUT R0, R143, 0x3f, RZ, 0xc0, !PT ;  /* 0x0000003f8f007812 */ /* 0x002fe200078ec0ff */
[----:B----4-:R-:W-:-:S06]  /*03e0*/  ULEA UR9, UR4, UR9, 0x18 ;  /* 0x0000000904097291 */ /* 0x010fcc000f8ec0ff */
[----:B------:R-:W-:Y:S01]  /*03f0*/  BAR.SYNC.DEFER_BLOCKING 0x0 ;  /* 0x0000000000007b1d */ /* 0x000fe20000010000 */
[----:B------:R-:W-:Y:S01]  /*0400*/  SHF.R.U32.HI R2, RZ, 0x6, R143 ;  /* 0x00000006ff027819 */ /* 0x000fe2000001168f */
[----:B---3--:R-:W-:Y:S02]  /*0410*/  IMAD R6, R3, 0x40, R0 ;  /* 0x0000004003067824 */ /* 0x008fe400078e0200 */
[----:B0-----:R-:W-:Y:S01]  /*0420*/  IMAD R0, R144, R4, RZ ;  /* 0x0000000490007224 */ /* 0x001fe200078e02ff */
[----:B------:R-:W-:Y:S01]  /*0430*/  SGXT.U32 R4, R2, 0x2 ;  /* 0x000000020204781a */ /* 0x000fe20000000000 */
[----:B------:R-:W-:Y:S02]  /*0440*/  IMAD R2, R6, R5, RZ ;  /* 0x0000000506027224 */ /* 0x000fe400078e02ff */
[----:B------:R-:W-:Y:S02]  /*0450*/  IMAD.SHL.U32 R5, R0, 0x2, RZ ;  /* 0x0000000200057824 */ /* 0x000fe400078e00ff */
[----:B------:R-:W-:-:S02]  /*0460*/  IMAD.SHL.U32 R3, R2, 0x2, RZ ;  /* 0x0000000202037824 */ /* 0x000fc400078e00ff */
[----:B--2---:R-:W-:Y:S02]  /*0470*/  IMAD R4, R4, R7, RZ ;  /* 0x0000000704047224 */ /* 0x004fe400078e02ff */
[----:B------:R-:W-:Y:S01]  /*0480*/  IMAD.HI R0, R0, 0x2, RZ ;  /* 0x0000000200007827 */ /* 0x000fe200078e02ff */
[----:B------:R-:W-:-:S03]  /*0490*/  IADD3 R5, P0, P2, R3, R8, R5 ;  /* 0x0000000803057210 */ /* 0x000fc60007a1e005 */
[----:B------:R-:W-:-:S04]  /*04a0*/  IMAD.HI R2, R2, 0x2, RZ ;  /* 0x0000000202027827 */ /* 0x000fc800078e02ff */
[C---:B------:R-:W-:Y:S01]  /*04b0*/  IMAD R6, R7.reuse, 0x4, R4 ;  /* 0x0000000407067824 */ /* 0x040fe200078e0204 */
[----:B------:R-:W-:Y:S01]  /*04c0*/  IADD3.X R0, PT, PT, R2, R9, R0, P0, P2 ;  /* 0x0000000902007210 */ /* 0x000fe200007e4400 */
[----:B------:R-:W0:Y:S01]  /*04d0*/  LDS R112, [UR9] ;  /* 0x00000009ff707984 */ /* 0x000e220008000800 */
[----:B------:R-:W-:Y:S01]  /*04e0*/  BAR.SYNC.DEFER_BLOCKING 0x0 ;  /* 0x0000000000007b1d */ /* 0x000fe20000010000 */
[----:B------:R-:W-:Y:S01]  /*04f0*/  LEA R8, P0, R4, R5, 0x1 ;  /* 0x0000000504087211 */ /* 0x000fe200078008ff */
[----:B------:R-:W-:-:S03]  /*0500*/  IMAD R2, R7, 0x4, R6 ;  /* 0x0000000407027824 */ /* 0x000fc600078e0206 */
[-C--:B------:R-:W-:Y:S01]  /*0510*/  LEA.HI.X.SX32 R9, R4, R0.reuse, 0x1, P0 ;  /* 0x0000000004097211 */ /* 0x080fe200000f0eff */
[C---:B------:R-:W-:Y:S01]  /*0520*/  IMAD R4, R7.reuse, 0x4, R2 ;  /* 0x0000000407047824 */ /* 0x040fe200078e0202 */
[-C--:B------:R-:W-:Y:S02]  /*0530*/  LEA R10, P0, R6, R5.reuse, 0x1 ;  /* 0x00000005060a7211 */ /* 0x080fe400078008ff */
[-C--:B------:R-:W-:Y:S02]  /*0540*/  LEA R12, P2, R2, R5.reuse, 0x1 ;  /* 0x00000005020c7211 */ /* 0x080fe400078408ff */
[-C--:B------:R-:W-:Y:S01]  /*0550*/  LEA.HI.X.SX32 R11, R6, R0.reuse, 0x1, P0 ;  /* 0x00000000060b7211 */ /* 0x080fe200000f0eff */
[----:B------:R-:W-:Y:S01]  /*0560*/  IMAD R6, R7, 0x4, R4 ;  /* 0x0000000407067824 */ /* 0x000fe200078e0204 */
[----:B------:R-:W-:Y:S02]  /*0570*/  LEA R14, P0, R4, R5, 0x1 ;  /* 0x00000005040e7211 */ /* 0x000fe400078008ff */
[----:B------:R-:W-:-:S02]  /*0580*/  LEA.HI.X.SX32 R13, R2, R0, 0x1, P2 ;  /* 0x00000000020d7211 */ /* 0x000fc400010f0eff */
[C---:B------:R-:W-:Y:S02]  /*0590*/  LEA R22, R7.reuse, R6, 0x2 ;  /* 0x0000000607167211 */ /* 0x040fe400078e10ff */
[-C--:B------:R-:W-:Y:S02]  /*05a0*/  LEA.HI.X.SX32 R15, R4, R0.reuse, 0x1, P0 ;  /* 0x00000000040f7211 */ /* 0x080fe400000f0eff */
[CC--:B------:R-:W-:Y:S01]  /*05b0*/  LEA R16, P0, R6.reuse, R5.reuse, 0x1 ;  /* 0x0000000506107211 */ /* 0x0c0fe200078008ff */
[C---:B------:R-:W-:Y:S01]  /*05c0*/  IMAD R24, R7.reuse, 0x4, R22 ;  /* 0x0000000407187824 */ /* 0x040fe200078e0216 */
[----:B------:R1:W5:Y:S02]  /*05d0*/  LDG.E.U16 R3, desc[UR10][R12.64] ;  /* 0x0000000a0c037981 */ /* 0x000364000c1e1500 */
[----:B------:R-:W-:Y:S01]  /*05e0*/  LEA.HI.X.SX32 R17, R6, R0, 0x1, P0 ;  /* 0x0000000006117211 */ /* 0x000fe200000f0eff */
[----:B------:R-:W-:Y:S01]  /*05f0*/  IMAD R26, R7, 0x4, R24 ;  /* 0x00000004071a7824 */ /* 0x000fe200078e0218 */
[-C--:B------:R-:W-:Y:S01]  /*0600*/  LEA R18, P0, R22, R5.reuse, 0x1 ;  /* 0x0000000516127211 */ /* 0x080fe200078008ff */
[----:B------:R2:W5:Y:S01]  /*0610*/  LDG.E.U16 R6, desc[UR10][R14.64] ;  /* 0x0000000a0e067981 */ /* 0x000562000c1e1500 */
[----:B------:R-:W-:-:S02]  /*0620*/  LEA R20, P2, R24, R5, 0x1 ;  /* 0x0000000518147211 */ /* 0x000fc400078408ff */
[-C--:B------:R-:W-:Y:S01]  /*0630*/  LEA.HI.X.SX32 R19, R22, R0.reuse, 0x1, P0 ;  /* 0x0000000016137211 */ /* 0x080fe200000f0eff */
[----:B------:R-:W5:Y:S01]  /*0640*/  LDG.E.U16 R2, desc[UR10][R8.64] ;  /* 0x0000000a08027981 */ /* 0x000f62000c1e1500 */
[C---:B-1----:R-:W-:Y:S01]  /*0650*/  IMAD R12, R7.reuse, 0x4, R26 ;  /* 0x00000004070c7824 */ /* 0x042fe200078e021a */
[-C--:B------:R-:W-:Y:S02]  /*0660*/  LEA R22, P0, R26, R5.reuse, 0x1 ;  /* 0x000000051a167211 */ /* 0x080fe400078008ff */
[----:B------:R-:W5:Y:S01]  /*0670*/  LDG.E.U16 R4, desc[UR10][R10.64] ;  /* 0x0000000a0a047981 */ /* 0x000f62000c1e1500 */
[C---:B--2---:R-:W-:Y:S01]  /*0680*/  IMAD R14, R7.reuse, 0x4, R12 ;  /* 0x00000004070e7824 */ /* 0x044fe200078e020c */
[-C--:B------:R-:W-:Y:S02]  /*0690*/  LEA.HI.X.SX32 R21, R24, R0.reuse, 0x1, P2 ;  /* 0x0000000018157211 */ /* 0x080fe400010f0eff */
[-C--:B------:R-:W-:Y:S01]  /*06a0*/  LEA.HI.X.SX32 R23, R26, R0.reuse, 0x1, P0 ;  /* 0x000000001a177211 */ /* 0x080fe200000f0eff */
[C---:B------:R-:W-:Y:S01]  /*06b0*/  IMAD R28, R7.reuse, 0x4, R14 ;  /* 0x00000004071c7824 */ /* 0x040fe200078e020e */
[CC--:B------:R-:W-:Y:S01]  /*06c0*/  LEA R24, P0, R12.reuse, R5.reuse, 0x1 ;  /* 0x000000050c187211 */ /* 0x0c0fe200078008ff */
[----:B------:R1:W5:Y:S02]  /*06d0*/  LDG.E.U16 R8, desc[UR10][R16.64] ;  /* 0x0000000a10087981 */ /* 0x000364000c1e1500 */
[----:B------:R-:W-:Y:S01]  /*06e0*/  IMAD R30, R7, 0x4, R28 ;  /* 0x00000004071e7824 */ /* 0x000fe200078e021c */
[----:B------:R-:W-:Y:S01]  /*06f0*/  LEA.HI.X.SX32 R25, R12, R0, 0x1, P0 ;  /* 0x000000000c197211 */ /* 0x000fe200000f0eff */
[----:B------:R2:W5:Y:S01]  /*0700*/  LDG.E.U16 R9, desc[UR10][R18.64] ;  /* 0x0000000a12097981 */ /* 0x000562000c1e1500 */
[----:B------:R-:W-:-:S03]  /*0710*/  LEA R26, P2, R28, R5, 0x1 ;  /* 0x000000051c1a7211 */ /* 0x000fc600078408ff */
[----:B------:R3:W5:Y:S01]  /*0720*/  LDG.E.U16 R10, desc[UR10][R20.64] ;  /* 0x0000000a140a7981 */ /* 0x000762000c1e1500 */
[-C--:B-1----:R-:W-:Y:S02]  /*0730*/  LEA R16, P0, R14, R5.reuse, 0x1 ;  /* 0x000000050e107211 */ /* 0x082fe400078008ff */
[-C--:B------:R-:W-:Y:S01]  /*0740*/  LEA.HI.X.SX32 R27, R28, R0.reuse, 0x1, P2 ;  /* 0x000000001c1b7211 */ /* 0x080fe200010f0eff */
[----:B------:R-:W-:Y:S01]  /*0750*/  IMAD R28, R7, 0x4, R30 ;  /* 0x00000004071c7824 */ /* 0x000fe200078e021e */
[----:B------:R-:W-:Y:S01]  /*0760*/  LEA.HI.X.SX32 R17, R14, R0, 0x1, P0 ;  /* 0x000000000e117211 */ /* 0x000fe200000f0eff */
[----:B------:R1:W5:Y:S01]  /*0770*/  LDG.E.U16 R11, desc[UR10][R22.64] ;  /* 0x0000000a160b7981 */ /* 0x000362000c1e1500 */
[----:B--2---:R-:W-:-:S03]  /*0780*/  LEA R18, P0, R30, R5, 0x1 ;  /* 0x000000051e127211 */ /* 0x004fc600078008ff */
[----:B------:R2:W5:Y:S01]  /*0790*/  LDG.E.U16 R12, desc[UR10][R24.64] ;  /* 0x0000000a180c7981 */ /* 0x000562000c1e1500 */
[----:B------:R-:W-:Y:S02]  /*07a0*/  LEA.HI.X.SX32 R19, R30, R0, 0x1, P0 ;  /* 0x000000001e137211 */ /* 0x000fe400000f0eff */
[CC--:B---3--:R-:W-:Y:S01]  /*07b0*/  LEA R20, P0, R28.reuse, R5.reuse, 0x1 ;  /* 0x000000051c147211 */ /* 0x0c8fe200078008ff */
[----:B------:R3:W5:Y:S01]  /*07c0*/  LDG.E.U16 R14, desc[UR10][R26.64] ;  /* 0x0000000a1a0e7981 */ /* 0x000762000c1e1500 */
[C---:B------:R-:W-:Y:S02]  /*07d0*/  LEA R30, R7.reuse, R28, 0x2 ;  /* 0x0000001c071e7211 */ /* 0x040fe400078e10ff */
[----:B------:R-:W-:Y:S01]  /*07e0*/  LEA.HI.X.SX32 R21, R28, R0, 0x1, P0 ;  /* 0x000000001c157211 */ /* 0x000fe200000f0eff */
[----:B------:R-:W5:Y:S02]  /*07f0*/  LDG.E.U16 R15, desc[UR10][R18.64] ;  /* 0x0000000a120f7981 */ /* 0x000f64000c1e1500 */
[C---:B------:R-:W-:Y:S01]  /*0800*/  IMAD R28, R7.reuse, 0x4, R30 ;  /* 0x00000004071c7824 */ /* 0x040fe200078e021e */
[-C--:B-1----:R-:W-:Y:S01]  /*0810*/  LEA R22, P0, R30, R5.reuse, 0x1 ;  /* 0x000000051e167211 */ /* 0x082fe200078008ff */
[----:B------:R-:W5:Y:S02]  /*0820*/  LDG.E.U16 R13, desc[UR10][R16.64] ;  /* 0x0000000a100d7981 */ /* 0x000f64000c1e1500 */
[----:B------:R-:W-:Y:S01]  /*0830*/  IMAD R32, R7, 0x4, R28 ;  /* 0x0000000407207824 */ /* 0x000fe200078e021c */
[----:B--2---:R-:W-:-:S02]  /*0840*/  LEA R24, P2, R28, R5, 0x1 ;  /* 0x000000051c187211 */ /* 0x004fc400078408ff */
[-C--:B------:R-:W-:Y:S01]  /*0850*/  LEA.HI.X.SX32 R23, R30, R0.reuse, 0x1, P0 ;  /* 0x000000001e177211 */ /* 0x080fe200000f0eff */
[C---:B------:R-:W-:Y:S01]  /*0860*/  IMAD R30, R7.reuse, 0x4, R32 ;  /* 0x00000004071e7824 */ /* 0x040fe200078e0220 */
[-C--:B------:R-:W-:Y:S02]  /*0870*/  LEA.HI.X.SX32 R25, R28, R0.reuse, 0x1, P2 ;  /* 0x000000001c197211 */ /* 0x080fe400010f0eff */
[CC--:B------:R-:W-:Y:S01]  /*0880*/  LEA R28, P0, R32.reuse, R5.reuse, 0x1 ;  /* 0x00000005201c7211 */ /* 0x0c0fe200078008ff */
[C---:B------:R-:W-:Y:S01]  /*0890*/  IMAD R34, R7.reuse, 0x4, R30 ;  /* 0x0000000407227824 */ /* 0x040fe200078e021e */
[----:B------:R-:W5:Y:S02]  /*08a0*/  LDG.E.U16 R16, desc[UR10][R20.64] ;  /* 0x0000000a14107981 */ /* 0x000f64000c1e1500 */
[-C--:B------:R-:W-:Y:S01]  /*08b0*/  LEA.HI.X.SX32 R29, R32, R0.reuse, 0x1, P0 ;  /* 0x00000000201d7211 */ /* 0x080fe200000f0eff */
[C---:B------:R-:W-:Y:S01]  /*08c0*/  IMAD R36, R7.reuse, 0x4, R34 ;  /* 0x0000000407247824 */ /* 0x040fe200078e0222 */
[CC--:B---3--:R-:W-:Y:S01]  /*08d0*/  LEA R26, P0, R30.reuse, R5.reuse, 0x1 ;  /* 0x000000051e1a7211 */ /* 0x0c8fe200078008ff */
[----:B------:R1:W5:Y:S02]  /*08e0*/  LDG.E.U16 R18, desc[UR10][R24.64] ;  /* 0x0000000a18127981 */ /* 0x000364000c1e1500 */
[----:B------:R-:W-:Y:S01]  /*08f0*/  IMAD R38, R7, 0x4, R36 ;  /* 0x0000000407267824 */ /* 0x000fe200078e0224 */
[----:B------:R-:W-:Y:S01]  /*0900*/  LEA.HI.X.SX32 R27, R30, R0, 0x1, P0 ;  /* 0x000000001e1b7211 */ /* 0x000fe200000f0eff */
[----:B------:R2:W5:Y:S01]  /*0910*/  LDG.E.U16 R19, desc[UR10][R28.64] ;  /* 0x0000000a1c137981 */ /* 0x000562000c1e1500 */
[----:B------:R-:W-:-:S02]  /*0920*/  LEA R30, P0, R34, R5, 0x1 ;  /* 0x00000005221e7211 */ /* 0x000fc400078008ff */
[-C--:B------:R-:W-:Y:S01]  /*0930*/  LEA R32, P2, R36, R5.reuse, 0x1 ;  /* 0x0000000524207211 */ /* 0x080fe200078408ff */
[----:B------:R3:W5:Y:S01]  /*0940*/  LDG.E.U16 R20, desc[UR10][R26.64] ;  /* 0x0000000a1a147981 */ /* 0x000762000c1e1500 */
[C---:B-1----:R-:W-:Y:S01]  /*0950*/  IMAD R24, R7.reuse, 0x4, R38 ;  /* 0x0000000407187824 */ /* 0x042fe200078e0226 */
[----:B------:R-:W-:Y:S02]  /*0960*/  LEA.HI.X.SX32 R31, R34, R0, 0x1, P0 ;  /* 0x00000000221f7211 */ /* 0x000fe400000f0eff */
[----:B------:R-:W5:Y:S01]  /*0970*/  LDG.E.U16 R17, desc[UR10][R22.64] ;  /* 0x0000000a16117981 */ /* 0x000f62000c1e1500 */
[C---:B------:R-:W-:Y:S02]  /*0980*/  LEA R34, P0, R38.reuse, R5, 0x1 ;  /* 0x0000000526227211 */ /* 0x040fe400078008ff */
[----:B------:R-:W-:Y:S01]  /*0990*/  LEA R40, R7, R24, 0x2 ;  /* 0x0000001807287211 */ /* 0x000fe200078e10ff */
[----:B------:R1:W5:Y:S01]  /*09a0*/  LDG.E.U16 R21, desc[UR10][R30.64] ;  /* 0x0000000a1e157981 */ /* 0x000362000c1e1500 */
[----:B------:R-:W-:-:S02]  /*09b0*/  LEA.HI.X.SX32 R35, R38, R0, 0x1, P0 ;  /* 0x0000000026237211 */ /* 0x000fc400000f0eff */
[-C--:B--2---:R-:W-:Y:S01]  /*09c0*/  LEA R28, P0, R24, R5.reuse, 0x1 ;  /* 0x00000005181c7211 */ /* 0x084fe200078008ff */
[C---:B------:R-:W-:Y:S01]  /*09d0*/  IMAD R42, R7.reuse, 0x4, R40 ;  /* 0x00000004072a7824 */ /* 0x040fe200078e0228 */
[-C--:B------:R-:W-:Y:S01]  /*09e0*/  LEA.HI.X.SX32 R33, R36, R0.reuse, 0x1, P2 ;  /* 0x0000000024217211 */ /* 0x080fe200010f0eff */
[----:B------:R-:W5:Y:S01]  /*09f0*/  LDG.E.U16 R23, desc[UR10][R34.64] ;  /* 0x0000000a22177981 */ /* 0x000f62000c1e1500 */
[-C--:B------:R-:W-:Y:S01]  /*0a00*/  LEA.HI.X.SX32 R29, R24, R0.reuse, 0x1, P0 ;  /* 0x00000000181d7211 */ /* 0x080fe200000f0eff */
[C---:B---3--:R-:W-:Y:S01]  /*0a10*/  IMAD R26, R7.reuse, 0x4, R42 ;  /* 0x00000004071a7824 */ /* 0x048fe200078e022a */
[-C--:B------:R-:W-:Y:S01]  /*0a20*/  LEA R36, P0, R40, R5.reuse, 0x1 ;  /* 0x0000000528247211 */ /* 0x080fe200078008ff */
[----:B------:R2:W5:Y:S01]  /*0a30*/  LDG.E.U16 R22, desc[UR10][R32.64] ;  /* 0x0000000a20167981 */ /* 0x000562000c1e1500 */
[-C--:B------:R-:W-:Y:S02]  /*0a40*/  LEA R38, P2, R42, R5.reuse, 0x1 ;  /* 0x000000052a267211 */ /* 0x080fe400078408ff */
[-C--:B------:R-:W-:Y:S01]  /*0a50*/  LEA.HI.X.SX32 R37, R40, R0.reuse, 0x1, P0 ;  /* 0x0000000028257211 */ /* 0x080fe200000f0eff */
[C---:B------:R-:W-:Y:S01]  /*0a60*/  IMAD R40, R7.reuse, 0x4, R26 ;  /* 0x0000000407287824 */ /* 0x040fe200078e021a */
[-C--:B-1----:R-:W-:Y:S01]  /*0a70*/  LEA R30, P0, R26, R5.reuse, 0x1 ;  /* 0x000000051a1e7211 */ /* 0x082fe200078008ff */
[----:B------:R-:W5:Y:S01]  /*0a80*/  LDG.E.U16 R24, desc[UR10][R28.64] ;  /* 0x0000000a1c187981 */ /* 0x000f62000c1e1500 */
[-C--:B------:R-:W-:Y:S01]  /*0a90*/  LEA.HI.X.SX32 R39, R42, R0.reuse, 0x1, P2 ;  /* 0x000000002a277211 */ /* 0x080fe200010f0eff */
[C---:B------:R-:W-:Y:S01]  /*0aa0*/  IMAD R42, R7.reuse, 0x4, R40 ;  /* 0x00000004072a7824 */ /* 0x040fe200078e0228 */
[----:B------:R-:W-:Y:S01]  /*0ab0*/  LEA.HI.X.SX32 R31, R26, R0, 0x1, P0 ;  /* 0x000000001a1f7211 */ /* 0x000fe200000f0eff */
[----:B------:R1:W5:Y:S01]  /*0ac0*/  LDG.E.U16 R25, desc[UR10][R36.64] ;  /* 0x0000000a24197981 */ /* 0x000362000c1e1500 */
[----:B--2---:R-:W-:Y:S01]  /*0ad0*/  LEA R32, P0, R40, R5, 0x1 ;  /* 0x0000000528207211 */ /* 0x004fe200078008ff */
[----:B------:R-:W-:-:S02]  /*0ae0*/  IMAD R44, R7, 0x4, R42 ;  /* 0x00000004072c7824 */ /* 0x000fc400078e022a */
[----:B------:R2:W5:Y:S01]  /*0af0*/  LDG.E.U16 R26, desc[UR10][R38.64] ;  /* 0x0000000a261a7981 */ /* 0x000562000c1e1500 */
[-C--:B------:R-:W-:Y:S01]  /*0b00*/  LEA.HI.X.SX32 R33, R40, R0.reuse, 0x1, P0 ;  /* 0x0000000028217211 */ /* 0x080fe200000f0eff */
[C---:B------:R-:W-:Y:S01]  /*0b10*/  IMAD R46, R7.reuse, 0x4, R44 ;  /* 0x00000004072e7824 */ /* 0x040fe200078e022c */
[CC--:B------:R-:W-:Y:S01]  /*0b20*/  LEA R34, P0, R42.reuse, R5.reuse, 0x1 ;  /* 0x000000052a227211 */ /* 0x0c0fe200078008ff */
[----:B------:R-:W5:Y:S03]  /*0b30*/  LDG.E.U16 R27, desc[UR10][R30.64] ;  /* 0x0000000a1e1b7981 */ /* 0x000f66000c1e1500 */
[-C--:B------:R-:W-:Y:S01]  /*0b40*/  LEA.HI.X.SX32 R35, R42, R0.reuse, 0x1, P0 ;  /* 0x000000002a237211 */ /* 0x080fe200000f0eff */
[C---:B------:R-:W-:Y:S01]  /*0b50*/  IMAD R42, R7.reuse, 0x4, R46 ;  /* 0x00000004072a7824 */ /* 0x040fe200078e022e */
[C---:B-1----:R-:W-:Y:S01]  /*0b60*/  LEA R36, P0, R46.reuse, R5, 0x1 ;  /* 0x000000052e247211 */ /* 0x042fe200078008ff */
[----:B------:R-:W5:Y:S03]  /*0b70*/  LDG.E.U16 R28, desc[UR10][R32.64] ;  /* 0x0000000a201c7981 */ /* 0x000f66000c1e1500 */
[----:B------:R-:W-:Y:S01]  /*0b80*/  LEA.HI.X.SX32 R37, R46, R0, 0x1, P0 ;  /* 0x000000002e257211 */ /* 0x000fe200000f0eff */
[----:B------:R-:W5:Y:S01]  /*0b90*/  LDG.E.U16 R29, desc[UR10][R34.64] ;  /* 0x0000000a221d7981 */ /* 0x000f62000c1e1500 */
[----:B------:R-:W-:-:S02]  /*0ba0*/  LEA R46, R7, R42, 0x2 ;  /* 0x0000002a072e7211 */ /* 0x000fc400078e10ff */
[CC--:B------:R-:W-:Y:S01]  /*0bb0*/  LEA R40, P2, R44.reuse, R5.reuse, 0x1 ;  /* 0x000000052c287211 */ /* 0x0c0fe200078408ff */
[----:B------:R1:W5:Y:S02]  /*0bc0*/  LDG.E.U16 R31, desc[UR10][R36.64] ;  /* 0x0000000a241f7981 */ /* 0x000364000c1e1500 */
[C---:B------:R-:W-:Y:S01]  /*0bd0*/  IMAD R48, R7.reuse, 0x4, R46 ;  /* 0x0000000407307824 */ /* 0x040fe200078e022e */
[-C--:B------:R-:W-:Y:S02]  /*0be0*/  LEA.HI.X.SX32 R41, R44, R0.reuse, 0x1, P2 ;  /* 0x000000002c297211 */ /* 0x080fe400010f0eff */
[-C--:B--2---:R-:W-:Y:S01]  /*0bf0*/  LEA R38, P0, R42, R5.reuse, 0x1 ;  /* 0x000000052a267211 */ /* 0x084fe200078008ff */
[----:B------:R-:W-:Y:S01]  /*0c00*/  IMAD R50, R7, 0x4, R48 ;  /* 0x0000000407327824 */ /* 0x000fe200078e0230 */
[----:B------:R-:W-:Y:S01]  /*0c10*/  LEA R44, P2, R48, R5, 0x1 ;  /* 0x00000005302c7211 */ /* 0x000fe200078408ff */
[----:B------:R2:W5:Y:S01]  /*0c20*/  LDG.E.U16 R30, desc[UR10][R40.64] ;  /* 0x0000000a281e7981 */ /* 0x000562000c1e1500 */
[----:B------:R-:W-:-:S02]  /*0c30*/  LEA.HI.X.SX32 R39, R42, R0, 0x1, P0 ;  /* 0x000000002a277211 */ /* 0x000fc400000f0eff */
[-C--:B------:R-:W-:Y:S01]  /*0c40*/  LEA.HI.X.SX32 R45, R48, R0.reuse, 0x1, P2 ;  /* 0x00000000302d7211 */ /* 0x080fe200010f0eff */
[C---:B------:R-:W-:Y:S01]  /*0c50*/  IMAD R48, R7.reuse, 0x4, R50 ;  /* 0x0000000407307824 */ /* 0x040fe200078e0232 */
[CC--:B------:R-:W-:Y:S01]  /*0c60*/  LEA R42, P0, R46.reuse, R5.reuse, 0x1 ;  /* 0x000000052e2a7211 */ /* 0x0c0fe200078008ff */
[----:B------:R3:W5:Y:S02]  /*0c70*/  LDG.E.U16 R32, desc[UR10][R38.64] ;  /* 0x0000000a26207981 */ /* 0x000764000c1e1500 */
[C---:B-1----:R-:W-:Y:S01]  /*0c80*/  IMAD R36, R7.reuse, 0x4, R48 ;  /* 0x0000000407247824 */ /* 0x042fe200078e0230 */
[-C--:B------:R-:W-:Y:S01]  /*0c90*/  LEA.HI.X.SX32 R43, R46, R0.reuse, 0x1, P0 ;  /* 0x000000002e2b7211 */ /* 0x080fe200000f0eff */
[----:B------:R-:W5:Y:S01]  /*0ca0*/  LDG.E.U16 R34, desc[UR10][R44.64] ;  /* 0x0000000a2c227981 */ /* 0x000f62000c1e1500 */
[C---:B------:R-:W-:Y:S01]  /*0cb0*/  LEA R46, P0, R50.reuse, R5, 0x1 ;  /* 0x00000005322e7211 */ /* 0x040fe200078008ff */
[----:B------:R-:W-:Y:S02]  /*0cc0*/  IMAD R52, R7, 0x4, R36 ;  /* 0x0000000407347824 */ /* 0x000fe400078e0224 */
[----:B------:R1:W5:Y:S01]  /*0cd0*/  LDG.E.U16 R33, desc[UR10][R42.64] ;  /* 0x0000000a2a217981 */ /* 0x000362000c1e1500 */
[----:B------:R-:W-:-:S02]  /*0ce0*/  LEA.HI.X.SX32 R47, R50, R0, 0x1, P0 ;  /* 0x00000000322f7211 */ /* 0x000fc400000f0eff */
[-C--:B--2---:R-:W-:Y:S01]  /*0cf0*/  LEA R40, P0, R48, R5.reuse, 0x1 ;  /* 0x0000000530287211 */ /* 0x084fe200078008ff */
[C---:B---3--:R-:W-:Y:S01]  /*0d00*/  IMAD R38, R7.reuse, 0x4, R52 ;  /* 0x0000000407267824 */ /* 0x048fe200078e0234 */
[-C--:B------:R-:W-:Y:S01]  /*0d10*/  LEA R50, P2, R52, R5.reuse, 0x1 ;  /* 0x0000000534327211 */ /* 0x080fe200078408ff */
[----:B------:R2:W5:Y:S01]  /*0d20*/  LDG.E.U16 R35, desc[UR10][R46.64] ;  /* 0x0000000a2e237981 */ /* 0x000562000c1e1500 */
[-C--:B------:R-:W-:Y:S02]  /*0d30*/  LEA.HI.X.SX32 R41, R48, R0.reuse, 0x1, P0 ;  /* 0x0000000030297211 */ /* 0x080fe400000f0eff */
[----:B------:R-:W-:Y:S02]  /*0d40*/  LEA R48, P0, R36, R5, 0x1 ;  /* 0x0000000524307211 */ /* 0x000fe400078008ff */
[-C--:B------:R-:W-:Y:S01]  /*0d50*/  LEA.HI.X.SX32 R51, R52, R0.reuse, 0x1, P2 ;  /* 0x0000000034337211 */ /* 0x080fe200010f0eff */
[----:B------:R-:W-:Y:S01]  /*0d60*/  IMAD R52, R7, 0x4, R38 ;  /* 0x0000000407347824 */ /* 0x000fe200078e0226 */
[----:B------:R-:W-:-:S02]  /*0d70*/  LEA.HI.X.SX32 R49, R36, R0, 0x1, P0 ;  /* 0x0000000024317211 */ /* 0x000fc400000f0eff */
[CC--:B-1----:R-:W-:Y:S01]  /*0d80*/  LEA R42, P0, R38.reuse, R5.reuse, 0x1 ;  /* 0x00000005262a7211 */ /* 0x0c2fe200078008ff */
[----:B------:R-:W5:Y:S01]  /*0d90*/  LDG.E.U16 R36, desc[UR10][R40.64] ;  /* 0x0000000a28247981 */ /* 0x000f62000c1e1500 */
[C---:B------:R-:W-:Y:S02]  /*0da0*/  LEA R54, R7.reuse, R52, 0x2 ;  /* 0x0000003407367211 */ /* 0x040fe400078e10ff */
[-C--:B------:R-:W-:Y:S01]  /*0db0*/  LEA.HI.X.SX32 R43, R38, R0.reuse, 0x1, P0 ;  /* 0x00000000262b7211 */ /* 0x080fe200000f0eff */
[----:B------:R1:W5:Y:S01]  /*0dc0*/  LDG.E.U16 R37, desc[UR10][R48.64] ;  /* 0x0000000a30257981 */ /* 0x000362000c1e1500 */
[CC--:B------:R-:W-:Y:S01]  /*0dd0*/  LEA R44, P0, R52.reuse, R5.reuse, 0x1 ;  /* 0x00000005342c7211 */ /* 0x0c0fe200078008ff */
[C---:B------:R-:W-:Y:S02]  /*0de0*/  IMAD R56, R7.reuse, 0x4, R54 ;  /* 0x0000000407387824 */ /* 0x040fe400078e0236 */
[----:B------:R3:W5:Y:S01]  /*0df0*/  LDG.E.U16 R38, desc[UR10][R50.64] ;  /* 0x0000000a32267981 */ /* 0x000762000c1e1500 */
[-C--:B------:R-:W-:Y:S01]  /*0e00*/  LEA.HI.X.SX32 R45, R52, R0.reuse, 0x1, P0 ;  /* 0x00000000342d7211 */ /* 0x080fe200000f0eff */
[C---:B------:R-:W-:Y:S01]  /*0e10*/  IMAD R58, R7.reuse, 0x4, R56 ;  /* 0x00000004073a7824 */ /* 0x040fe200078e0238 */
[CC--:B--2---:R-:W-:Y:S01]  /*0e20*/  LEA R46, P0, R54.reuse, R5.reuse, 0x1 ;  /* 0x00000005362e7211 */ /* 0x0c4fe200078008ff */
[----:B------:R-:W5:Y:S03]  /*0e30*/  LDG.E.U16 R39, desc[UR10][R42.64] ;  /* 0x0000000a2a277981 */ /* 0x000f66000c1e1500 */
[-C--:B------:R-:W-:Y:S01]  /*0e40*/  LEA.HI.X.SX32 R47, R54, R0.reuse, 0x1, P0 ;  /* 0x00000000362f7211 */ /* 0x080fe200000f0eff */
[C---:B------:R-:W-:Y:S01]  /*0e50*/  IMAD R54, R7.reuse, 0x4, R58 ;  /* 0x0000000407367824 */ /* 0x040fe200078e023a */
[CC--:B-1----:R-:W-:Y:S01]  /*0e60*/  LEA R48, P0, R58.reuse, R5.reuse, 0x1 ;  /* 0x000000053a307211 */ /* 0x0c2fe200078008ff */
[----:B------:R-:W5:Y:S03]  /*0e70*/  LDG.E.U16 R40, desc[UR10][R44.64] ;  /* 0x0000000a2c287981 */ /* 0x000f66000c1e1500 */
[-C--:B------:R-:W-:Y:S01]  /*0e80*/  LEA.HI.X.SX32 R49, R58, R0.reuse, 0x1, P0 ;  /* 0x000000003a317211 */ /* 0x080fe200000f0eff */
[C---:B------:R-:W-:Y:S01]  /*0e90*/  IMAD R58, R7.reuse, 0x4, R54 ;  /* 0x00000004073a7824 */ /* 0x040fe200078e0236 */
[CC--:B------:R-:W-:Y:S01]  /*0ea0*/  LEA R52, P2, R56.reuse, R5.reuse, 0x1 ;  /* 0x0000000538347211 */ /* 0x0c0fe200078408ff */
[----:B------:R-:W5:Y:S02]  /*0eb0*/  LDG.E.U16 R41, desc[UR10][R46.64] ;  /* 0x0000000a2e297981 */ /* 0x000f64000c1e1500 */
[C---:B------:R-:W-:Y:S01]  /*0ec0*/  IMAD R60, R7.reuse, 0x4, R58 ;  /* 0x00000004073c7824 */ /* 0x040fe200078e023a */
[-C--:B------:R-:W-:Y:S01]  /*0ed0*/  LEA.HI.X.SX32 R53, R56, R0.reuse, 0x1, P2 ;  /* 0x0000000038357211 */ /* 0x080fe200010f0eff */
[----:B------:R1:W5:Y:S01]  /*0ee0*/  LDG.E.U16 R43, desc[UR10][R48.64] ;  /* 0x0000000a302b7981 */ /* 0x000362000c1e1500 */
[-C--:B---3--:R-:W-:Y:S01]  /*0ef0*/  LEA R50, P0, R54, R5.reuse, 0x1 ;  /* 0x0000000536327211 */ /* 0x088fe200078008ff */
[----:B------:R-:W-:Y:S01]  /*0f00*/  IMAD R62, R7, 0x4, R60 ;  /* 0x00000004073e7824 */ /* 0x000fe200078e023c */
[----:B------:R-:W-:Y:S01]  /*0f10*/  LEA R56, P2, R60, R5, 0x1 ;  /* 0x000000053c387211 */ /* 0x000fe200078408ff */
[----:B------:R2:W5:Y:S01]  /*0f20*/  LDG.E.U16 R42, desc[UR10][R52.64] ;  /* 0x0000000a342a7981 */ /* 0x000562000c1e1500 */
[----:B------:R-:W-:-:S02]  /*0f30*/  LEA.HI.X.SX32 R51, R54, R0, 0x1, P0 ;  /* 0x0000000036337211 */ /* 0x000fc400000f0eff */
[----:B------:R-:W-:Y:S01]  /*0f40*/  LEA.HI.X.SX32 R57, R60, R0, 0x1, P2 ;  /* 0x000000003c397211 */ /* 0x000fe200010f0eff */
[C---:B------:R-:W-:Y:S01]  /*0f50*/  IMAD R60, R7.reuse, 0x4, R62 ;  /* 0x00000004073c7824 */ /* 0x040fe200078e023e */
[CC--:B------:R-:W-:Y:S01]  /*0f60*/  LEA R54, P0, R58.reuse, R5.reuse, 0x1 ;  /* 0x000000053a367211 */ /* 0x0c0fe200078008ff */
[----:B------:R3:W5:Y:S03]  /*0f70*/  LDG.E.U16 R44, desc[UR10][R50.64] ;  /* 0x0000000a322c7981 */ /* 0x000766000c1e1500 */
[C---:B-1----:R-:W-:Y:S01]  /*0f80*/  LEA R48, R7.reuse, R60, 0x2 ;  /* 0x0000003c07307211 */ /* 0x042fe200078e10ff */
[----:B------:R-:W5:Y:S01]  /*0f90*/  LDG.E.U16 R46, desc[UR10][R56.64] ;  /* 0x0000000a382e7981 */ /* 0x000f62000c1e1500 */
[----:B------:R-:W-:Y:S02]  /*0fa0*/  LEA.HI.X.SX32 R55, R58, R0, 0x1, P0 ;  /* 0x000000003a377211 */ /* 0x000fe400000f0eff */
[----:B------:R-:W-:Y:S01]  /*0fb0*/  LEA R58, P0, R62, R5, 0x1 ;  /* 0x000000053e3a7211 */ /* 0x000fe200078008ff */
[----:B------:R-:W-:-:S02]  /*0fc0*/  IMAD R64, R7, 0x4, R48 ;  /* 0x0000000407407824 */ /* 0x000fc400078e0230 */
[----:B------:R1:W5:Y:S01]  /*0fd0*/  LDG.E.U16 R45, desc[UR10][R54.64] ;  /* 0x0000000a362d7981 */ /* 0x000362000c1e1500 */
[-C--:B------:R-:W-:Y:S02]  /*0fe0*/  LEA.HI.X.SX32 R59, R62, R0.reuse, 0x1, P0 ;  /* 0x000000003e3b7211 */ /* 0x080fe400000f0eff */
        /* <DEDUP_REMOVED lines=10> */
[C---:B------:R-:W-:Y:S01]  /*1090*/  IMAD R66, R7.reuse, 0x4, R64 ;  /* 0x0000000407427824 */ /* 0x040fe200078e0240 */
[----:B------:R-:W5:Y:S02]  /*10a0*/  LDG.E.U16 R48, desc[UR10][R52.64] ;  /* 0x0000000a34307981 */ /* 0x000f64000c1e1500 */
[-C--:B------:R-:W-:Y:S01]  /*10b0*/  LEA.HI.X.SX32 R55, R50, R0.reuse, 0x1, P0 ;  /* 0x0000000032377211 */ /* 0x080fe200000f0eff */
[C---:B------:R-:W-:Y:S01]  /*10c0*/  IMAD R68, R7.reuse, 0x4, R66 ;  /* 0x0000000407447824 */ /* 0x040fe200078e0242 */
[CC--:B------:R-:W-:Y:S01]  /*10d0*/  LEA R56, P0, R64.reuse, R5.reuse, 0x1 ;  /* 0x0000000540387211 */ /* 0x0c0fe200078008ff */
[----:B------:R1:W5:Y:S02]  /*10e0*/  LDG.E.U16 R49, desc[UR10][R60.64] ;  /* 0x0000000a3c317981 */ /* 0x000364000c1e1500 */
[----:B------:R-:W-:Y:S01]  /*10f0*/  IMAD R70, R7, 0x4, R68 ;  /* 0x0000000407467824 */ /* 0x000fe200078e0244 */
[----:B------:R-:W-:Y:S01]  /*1100*/  LEA.HI.X.SX32 R57, R64, R0, 0x1, P0 ;  /* 0x0000000040397211 */ /* 0x000fe200000f0eff */
[----:B------:R3:W5:Y:S01]  /*1110*/  LDG.E.U16 R50, desc[UR10][R62.64] ;  /* 0x0000000a3e327981 */ /* 0x000762000c1e1500 */
[----:B--2---:R-:W-:-:S02]  /*1120*/  LEA R58, P0, R66, R5, 0x1 ;  /* 0x00000005423a7211 */ /* 0x004fc400078008ff */
[-C--:B------:R-:W-:Y:S01]  /*1130*/  LEA R64, P2, R68, R5.reuse, 0x1 ;  /* 0x0000000544407211 */ /* 0x080fe200078408ff */
[----:B------:R-:W5:Y:S01]  /*1140*/  LDG.E.U16 R51, desc[UR10][R54.64] ;  /* 0x0000000a36337981 */ /* 0x000f62000c1e1500 */
[-C--:B------:R-:W-:Y:S01]  /*1150*/  LEA.HI.X.SX32 R59, R66, R0.reuse, 0x1, P0 ;  /* 0x00000000423b7211 */ /* 0x080fe200000f0eff */
[C---:B------:R-:W-:Y:S01]  /*1160*/  IMAD R66, R7.reuse, 0x4, R70 ;  /* 0x0000000407427824 */ /* 0x040fe200078e0246 */
[C---:B-1----:R-:W-:Y:S01]  /*1170*/  LEA R60, P0, R70.reuse, R5, 0x1 ;  /* 0x00000005463c7211 */ /* 0x042fe200078008ff */
[----:B------:R-:W5:Y:S03]  /*1180*/  LDG.E.U16 R52, desc[UR10][R56.64] ;  /* 0x0000000a38347981 */ /* 0x000f66000c1e1500 */
[----:B------:R-:W-:Y:S01]  /*1190*/  LEA.HI.X.SX32 R61, R70, R0, 0x1, P0 ;  /* 0x00000000463d7211 */ /* 0x000fe200000f0eff */
[----:B------:R-:W5:Y:S01]  /*11a0*/  LDG.E.U16 R53, desc[UR10][R58.64] ;  /* 0x0000000a3a357981 */ /* 0x000f62000c1e1500 */
[----:B------:R-:W-:-:S02]  /*11b0*/  LEA R70, R7, R66, 0x2 ;  /* 0x0000004207467211 */ /* 0x000fc400078e10ff */
[-C--:B------:R-:W-:Y:S01]  /*11c0*/  LEA.HI.X.SX32 R65, R68, R0.reuse, 0x1, P2 ;  /* 0x0000000044417211 */ /* 0x080fe200010f0eff */
[----:B------:R1:W5:Y:S02]  /*11d0*/  LDG.E.U16 R55, desc[UR10][R60.64] ;  /* 0x0000000a3c377981 */ /* 0x000364000c1e1500 */
[C---:B------:R-:W-:Y:S01]  /*11e0*/  IMAD R72, R7.reuse, 0x4, R70 ;  /* 0x0000000407487824 */ /* 0x040fe200078e0246 */
[-C--:B---3--:R-:W-:Y:S01]  /*11f0*/  LEA R62, P0, R66, R5.reuse, 0x1 ;  /* 0x00000005423e7211 */ /* 0x088fe200078008ff */
[----:B------:R2:W5:Y:S02]  /*1200*/  LDG.E.U16 R54, desc[UR10][R64.64] ;  /* 0x0000000a40367981 */ /* 0x000564000c1e1500 */
[----:B------:R-:W-:Y:S01]  /*1210*/  IMAD R74, R7, 0x4, R72 ;  /* 0x00000004074a7824 */ /* 0x000fe200078e0248 */
[----:B------:R-:W-:Y:S02]  /*1220*/  LEA R68, P2, R72, R5, 0x1 ;  /* 0x0000000548447211 */ /* 0x000fe400078408ff */
        /* <DEDUP_REMOVED lines=89> */
[-C--:B---3--:R-:W-:Y:S01]  /*17c0*/  LEA R86, P0, R90, R5.reuse, 0x1 ;  /* 0x000000055a567211 */ /* 0x088fe200078008ff */
[----:B------:R1:W5:Y:S02]  /*17d0*/  LDG.E.U16 R79, desc[UR10][R84.64] ;  /* 0x0000000a544f7981 */ /* 0x000364000c1e1500 */
[C---:B------:R-:W-:Y:S01]  /*17e0*/  IMAD R96, R7.reuse, 0x4, R94 ;  /* 0x0000000407607824 */ /* 0x040fe200078e025e */
[-C--:B------:R-:W-:Y:S02]  /*17f0*/  LEA.HI.X.SX32 R89, R92, R0.reuse, 0x1, P2 ;  /* 0x000000005c597211 */ /* 0x080fe400010f0eff */
[----:B------:R-:W-:Y:S01]  /*1800*/  LEA.HI.X.SX32 R87, R90, R0, 0x1, P0 ;  /* 0x000000005a577211 */ /* 0x000fe200000f0eff */
[----:B------:R-:W-:Y:S01]  /*1810*/  IMAD R98, R7, 0x4, R96 ;  /* 0x0000000407627824 */ /* 0x000fe200078e0260 */
[-C--:B------:R-:W-:Y:S01]  /*1820*/  LEA R92, P2, R96, R5.reuse, 0x1 ;  /* 0x00000005605c7211 */ /* 0x080fe200078408ff */
[----:B------:R2:W5:Y:S01]  /*1830*/  LDG.E.U16 R78, desc[UR10][R88.64] ;  /* 0x0000000a584e7981 */ /* 0x000562000c1e1500 */
[----:B------:R-:W-:-:S02]  /*1840*/  LEA R90, P0, R94, R5, 0x1 ;  /* 0x000000055e5a7211 */ /* 0x000fc400078008ff */
[-C--:B------:R-:W-:Y:S01]  /*1850*/  LEA.HI.X.SX32 R93, R96, R0.reuse, 0x1, P2 ;  /* 0x00000000605d7211 */ /* 0x080fe200010f0eff */
[C---:B------:R-:W-:Y:S01]  /*1860*/  IMAD R96, R7.reuse, 0x4, R98 ;  /* 0x0000000407607824 */ /* 0x040fe200078e0262 */
[-C--:B------:R-:W-:Y:S01]  /*1870*/  LEA.HI.X.SX32 R91, R94, R0.reuse, 0x1, P0 ;  /* 0x000000005e5b7211 */ /* 0x080fe200000f0eff */
[----:B------:R3:W5:Y:S01]  /*1880*/  LDG.E.U16 R80, desc[UR10][R86.64] ;  /* 0x0000000a56507981 */ /* 0x000762000c1e1500 */
[CC--:B------:R-:W-:Y:S01]  /*1890*/  LEA R94, P0, R98.reuse, R5.reuse, 0x1 ;  /* 0x00000005625e7211 */ /* 0x0c0fe200078008ff */
[C---:B-1----:R-:W-:Y:S02]  /*18a0*/  IMAD R84, R7.reuse, 0x4, R96 ;  /* 0x0000000407547824 */ /* 0x042fe400078e0260 */
[----:B------:R1:W5:Y:S01]  /*18b0*/  LDG.E.U16 R81, desc[UR10][R90.64] ;  /* 0x0000000a5a517981 */ /* 0x000362000c1e1500 */
[-C--:B------:R-:W-:Y:S01]  /*18c0*/  LEA.HI.X.SX32 R95, R98, R0.reuse, 0x1, P0 ;  /* 0x00000000625f7211 */ /* 0x080fe200000f0eff */
[C---:B------:R-:W-:Y:S01]  /*18d0*/  IMAD R100, R7.reuse, 0x4, R84 ;  /* 0x0000000407647824 */ /* 0x040fe200078e0254 */
[CC--:B--2---:R-:W-:Y:S01]  /*18e0*/  LEA R88, P0, R96.reuse, R5.reuse, 0x1 ;  /* 0x0000000560587211 */ /* 0x0c4fe200078008ff */
[----:B------:R2:W5:Y:S02]  /*18f0*/  LDG.E.U16 R82, desc[UR10][R92.64] ;  /* 0x0000000a5c527981 */ /* 0x000564000c1e1500 */
[----:B---3--:R-:W-:Y:S01]  /*1900*/  IMAD R86, R7, 0x4, R100 ;  /* 0x0000000407567824 */ /* 0x008fe200078e0264 */
[----:B------:R-:W-:Y:S01]  /*1910*/  LEA.HI.X.SX32 R89, R96, R0, 0x1, P0 ;  /* 0x0000000060597211 */ /* 0x000fe200000f0eff */
[----:B------:R-:W5:Y:S01]  /*1920*/  LDG.E.U16 R83, desc[UR10][R94.64] ;  /* 0x0000000a5e537981 */ /* 0x000f62000c1e1500 */
[----:B------:R-:W-:-:S02]  /*1930*/  LEA R96, P0, R84, R5, 0x1 ;  /* 0x0000000554607211 */ /* 0x000fc400078008ff */
[-C--:B------:R-:W-:Y:S02]  /*1940*/  LEA R98, P2, R100, R5.reuse, 0x1 ;  /* 0x0000000564627211 */ /* 0x080fe400078408ff */
[-C--:B------:R-:W-:Y:S02]  /*1950*/  LEA.HI.X.SX32 R97, R84, R0.reuse, 0x1, P0 ;  /* 0x0000000054617211 */ /* 0x080fe400000f0eff */
[-C--:B------:R-:W-:Y:S01]  /*1960*/  LEA.HI.X.SX32 R99, R100, R0.reuse, 0x1, P2 ;  /* 0x0000000064637211 */ /* 0x080fe200010f0eff */
[----:B------:R-:W-:Y:S01]  /*1970*/  IMAD R100, R7, 0x4, R86 ;  /* 0x0000000407647824 */ /* 0x000fe200078e0256 */
[CC--:B-1----:R-:W-:Y:S01]  /*1980*/  LEA R90, P0, R86.reuse, R5.reuse, 0x1 ;  /* 0x00000005565a7211 */ /* 0x0c2fe200078008ff */
[----:B------:R1:W5:Y:S03]  /*1990*/  LDG.E.U16 R84, desc[UR10][R88.64] ;  /* 0x0000000a58547981 */ /* 0x000366000c1e1500 */
[----:B------:R-:W-:Y:S01]  /*19a0*/  LEA.HI.X.SX32 R91, R86, R0, 0x1, P0 ;  /* 0x00000000565b7211 */ /* 0x000fe200000f0eff */
[----:B------:R-:W5:Y:S01]  /*19b0*/  LDG.E.U16 R85, desc[UR10][R96.64] ;  /* 0x0000000a60557981 */ /* 0x000f62000c1e1500 */
[----:B--2---:R-:W-:-:S02]  /*19c0*/  LEA R92, P0, R100, R5, 0x1 ;  /* 0x00000005645c7211 */ /* 0x004fc400078008ff */
[----:B------:R-:W-:Y:S01]  /*19d0*/  LEA R102, R7, R100, 0x2 ;  /* 0x0000006407667211 */ /* 0x000fe200078e10ff */
[----:B------:R2:W5:Y:S01]  /*19e0*/  LDG.E.U16 R86, desc[UR10][R98.64] ;  /* 0x0000000a62567981 */ /* 0x000562000c1e1500 */
[----:B------:R-:W-:-:S03]  /*19f0*/  LEA.HI.X.SX32 R93, R100, R0, 0x1, P0 ;  /* 0x00000000645d7211 */ /* 0x000fc600000f0eff */
[C---:B------:R-:W-:Y:S01]  /*1a00*/  IMAD R100, R7.reuse, 0x4, R102 ;  /* 0x0000000407647824 */ /* 0x040fe200078e0266 */
[-C--:B-1----:R-:W-:Y:S01]  /*1a10*/  LEA R88, P0, R102, R5.reuse, 0x1 ;  /* 0x0000000566587211 */ /* 0x082fe200078008ff */
[----:B------:R1:W5:Y:S02]  /*1a20*/  LDG.E.U16 R87, desc[UR10][R90.64] ;  /* 0x0000000a5a577981 */ /* 0x000364000c1e1500 */
[C---:B------:R-:W-:Y:S01]  /*1a30*/  IMAD R104, R7.reuse, 0x4, R100 ;  /* 0x0000000407687824 */ /* 0x040fe200078e0264 */
[-C--:B------:R-:W-:Y:S02]  /*1a40*/  LEA R94, P2, R100, R5.reuse, 0x1 ;  /* 0x00000005645e7211 */ /* 0x080fe400078408ff */
[-C--:B------:R-:W-:Y:S01]  /*1a50*/  LEA.HI.X.SX32 R89, R102, R0.reuse, 0x1, P0 ;  /* 0x0000000066597211 */ /* 0x080fe200000f0eff */
[C---:B--2---:R-:W-:Y:S01]  /*1a60*/  IMAD R98, R7.reuse, 0x4, R104 ;  /* 0x0000000407627824 */ /* 0x044fe200078e0268 */
[-C--:B------:R-:W-:Y:S01]  /*1a70*/  LEA R96, P0, R104, R5.reuse, 0x1 ;  /* 0x0000000568607211 */ /* 0x080fe200078008ff */
[----:B------:R2:W5:Y:S01]  /*1a80*/  LDG.E.U16 R102, desc[UR10][R92.64] ;  /* 0x0000000a5c667981 */ /* 0x000562000c1e1500 */
[-C--:B------:R-:W-:Y:S01]  /*1a90*/  LEA.HI.X.SX32 R95, R100, R0.reuse, 0x1, P2 ;  /* 0x00000000645f7211 */ /* 0x080fe200010f0eff */
[C---:B------:R-:W-:Y:S01]  /*1aa0*/  IMAD R100, R7.reuse, 0x4, R98 ;  /* 0x0000000407647824 */ /* 0x040fe200078e0262 */
[----:B------:R-:W-:Y:S01]  /*1ab0*/  LEA.HI.X.SX32 R97, R104, R0, 0x1, P0 ;  /* 0x0000000068617211 */ /* 0x000fe200000f0eff */
[----:B------:R3:W5:Y:S01]  /*1ac0*/  LDG.E.U16 R103, desc[UR10][R88.64] ;  /* 0x0000000a58677981 */ /* 0x000762000c1e1500 */
[----:B-1----:R-:W-:Y:S01]  /*1ad0*/  LEA R90, P0, R98, R5, 0x1 ;  /* 0x00000005625a7211 */ /* 0x002fe200078008ff */
[----:B------:R-:W-:-:S02]  /*1ae0*/  IMAD R108, R7, 0x4, R100 ;  /* 0x00000004076c7824 */ /* 0x000fc400078e0264 */
[----:B------:R1:W5:Y:S01]  /*1af0*/  LDG.E.U16 R104, desc[UR10][R94.64] ;  /* 0x0000000a5e687981 */ /* 0x000362000c1e1500 */
[-C--:B------:R-:W-:Y:S01]  /*1b00*/  LEA.HI.X.SX32 R91, R98, R0.reuse, 0x1, P0 ;  /* 0x00000000625b7211 */ /* 0x080fe200000f0eff */
[C---:B------:R-:W-:Y:S01]  /*1b10*/  IMAD R110, R7.reuse, 0x4, R108 ;  /* 0x00000004076e7824 */ /* 0x040fe200078e026c */
[CC--:B--2---:R-:W-:Y:S01]  /*1b20*/  LEA R92, P0, R100.reuse, R5.reuse, 0x1 ;  /* 0x00000005645c7211 */ /* 0x0c4fe200078008ff */
[----:B------:R-:W5:Y:S03]  /*1b30*/  LDG.E.U16 R105, desc[UR10][R96.64] ;  /* 0x0000000a60697981 */ /* 0x000f66000c1e1500 */
[-C--:B------:R-:W-:Y:S01]  /*1b40*/  LEA.HI.X.SX32 R93, R100, R0.reuse, 0x1, P0 ;  /* 0x00000000645d7211 */ /* 0x080fe200000f0eff */
[----:B------:R-:W-:Y:S01]  /*1b50*/  IMAD R100, R7, 0x4, R110 ;  /* 0x0000000407647824 */ /* 0x000fe200078e026e */
[CC--:B---3--:R-:W-:Y:S01]  /*1b60*/  LEA R88, P0, R110.reuse, R5.reuse, 0x1 ;  /* 0x000000056e587211 */ /* 0x0c8fe200078008ff */
[----:B------:R2:W5:Y:S03]  /*1b70*/  LDG.E.U16 R106, desc[UR10][R90.64] ;  /* 0x0000000a5a6a7981 */ /* 0x000566000c1e1500 */
[----:B------:R-:W-:Y:S01]  /*1b80*/  LEA.HI.X.SX32 R89, R110, R0, 0x1, P0 ;  /* 0x000000006e597211 */ /* 0x000fe200000f0eff */
[----:B------:R3:W5:Y:S01]  /*1b90*/  LDG.E.U16 R107, desc[UR10][R92.64] ;  /* 0x0000000a5c6b7981 */ /* 0x000762000c1e1500 */
[----:B-1----:R-:W-:-:S02]  /*1ba0*/  LEA R94, P0, R100, R5, 0x1 ;  /* 0x00000005645e7211 */ /* 0x002fc400078008ff */
[C---:B------:R-:W-:Y:S01]  /*1bb0*/  LEA R110, R7.reuse, R100, 0x2 ;  /* 0x00000064076e7211 */ /* 0x040fe200078e10ff */
[----:B------:R-:W5:Y:S01]  /*1bc0*/  LDG.E.U16 R109, desc[UR10][R88.64] ;  /* 0x0000000a586d7981 */ /* 0x000f62000c1e1500 */
[----:B------:R-:W-:Y:S02]  /*1bd0*/  LEA R98, P2, R108, R5, 0x1 ;  /* 0x000000056c627211 */ /* 0x000fe400078408ff */
[-C--:B------:R-:W-:Y:S01]  /*1be0*/  LEA.HI.X.SX32 R95, R100, R0.reuse, 0x1, P0 ;  /* 0x00000000645f7211 */ /* 0x080fe200000f0eff */
[----:B------:R-:W-:Y:S01]  /*1bf0*/  IMAD R100, R7, 0x4, R110 ;  /* 0x0000000407647824 */ /* 0x000fe200078e026e */
[----:B------:R-:W-:-:S03]  /*1c00*/  LEA.HI.X.SX32 R99, R108, R0, 0x1, P2 ;  /* 0x000000006c637211 */ /* 0x000fc600010f0eff */
[C---:B------:R-:W-:Y:S01]  /*1c10*/  IMAD R114, R7.reuse, 0x4, R100 ;  /* 0x0000000407727824 */ /* 0x040fe200078e0264 */
[-C--:B--2---:R-:W-:Y:S01]  /*1c20*/  LEA R90, P0, R110, R5.reuse, 0x1 ;  /* 0x000000056e5a7211 */ /* 0x084fe200078008ff */
[----:B------:R1:W5:Y:S01]  /*1c30*/  LDG.E.U16 R108, desc[UR10][R98.64] ;  /* 0x0000000a626c7981 */ /* 0x000362000c1e1500 */
[-C--:B------:R-:W-:Y:S02]  /*1c40*/  LEA R96, P2, R100, R5.reuse, 0x1 ;  /* 0x0000000564607211 */ /* 0x080fe400078408ff */
[-C--:B------:R-:W-:Y:S01]  /*1c50*/  LEA.HI.X.SX32 R91, R110, R0.reuse, 0x1, P0 ;  /* 0x000000006e5b7211 */ /* 0x080fe200000f0eff */
[----:B------:R2:W5:Y:S01]  /*1c60*/  LDG.E.U16 R111, desc[UR10][R94.64] ;  /* 0x0000000a5e6f7981 */ /* 0x000562000c1e1500 */
[----:B------:R-:W-:Y:S02]  /*1c70*/  LEA.HI.X.SX32 R97, R100, R0, 0x1, P2 ;  /* 0x0000000064617211 */ /* 0x000fe400010f0eff */
[----:B---3--:R-:W-:Y:S01]  /*1c80*/  LEA R92, P0, R114, R5, 0x1 ;  /* 0x00000005725c7211 */ /* 0x008fe200078008ff */
[----:B------:R-:W5:Y:S01]  /*1c90*/  LDG.E.U16 R110, desc[UR10][R90.64] ;  /* 0x0000000a5a6e7981 */ /* 0x000f62000c1e1500 */
[----:B-1----:R-:W-:-:S02]  /*1ca0*/  IMAD R98, R7, 0x4, R114 ;  /* 0x0000000407627824 */ /* 0x002fc400078e0272 */
[-C--:B------:R-:W-:Y:S01]  /*1cb0*/  LEA.HI.X.SX32 R93, R114, R0.reuse, 0x1, P0 ;  /* 0x00000000725d7211 */ /* 0x080fe200000f0eff */
[----:B------:R1:W5:Y:S01]  /*1cc0*/  LDG.E.U16 R113, desc[UR10][R96.64] ;  /* 0x0000000a60717981 */ /* 0x000362000c1e1500 */
[C---:B------:R-:W-:Y:S01]  /*1cd0*/  IMAD R100, R7.reuse, 0x4, R98 ;  /* 0x0000000407647824 */ /* 0x040fe200078e0262 */
[C---:B------:R-:W-:Y:S02]  /*1ce0*/  LEA R88, P0, R98.reuse, R5, 0x1 ;  /* 0x0000000562587211 */ /* 0x040fe400078008ff */
[----:B------:R3:W5:Y:S01]  /*1cf0*/  LDG.E.U16 R117, desc[UR10][R92.64] ;  /* 0x0000000a5c757981 */ /* 0x000762000c1e1500 */
[----:B------:R-:W-:Y:S01]  /*1d00*/  IMAD R114, R7, 0x4, R100 ;  /* 0x0000000407727824 */ /* 0x000fe200078e0264 */
[----:B------:R-:W-:-:S03]  /*1d10*/  LEA.HI.X.SX32 R89, R98, R0, 0x1, P0 ;  /* 0x0000000062597211 */ /* 0x000fc600000f0eff */
[C---:B------:R-:W-:Y:S01]  /*1d20*/  IMAD R116, R7.reuse, 0x4, R114 ;  /* 0x0000000407747824 */ /* 0x040fe200078e0272 */
[CC--:B--2---:R-:W-:Y:S01]  /*1d30*/  LEA R94, P0, R100.reuse, R5.reuse, 0x1 ;  /* 0x00000005645e7211 */ /* 0x0c4fe200078008ff */
[----:B------:R2:W5:Y:S02]  /*1d40*/  LDG.E.U16 R118, desc[UR10][R88.64] ;  /* 0x0000000a58767981 */ /* 0x000564000c1e1500 */
[C---:B-1----:R-:W-:Y:S01]  /*1d50*/  IMAD R96, R7.reuse, 0x4, R116 ;  /* 0x0000000407607824 */ /* 0x042fe200078e0274 */
[----:B------:R-:W-:Y:S02]  /*1d60*/  LEA.HI.X.SX32 R95, R100, R0, 0x1, P0 ;  /* 0x00000000645f7211 */ /* 0x000fe400000f0eff */
[-C--:B------:R-:W-:Y:S02]  /*1d70*/  LEA R98, P2, R114, R5.reuse, 0x1 ;  /* 0x0000000572627211 */ /* 0x080fe400078408ff */
[----:B------:R-:W-:Y:S01]  /*1d80*/  LEA R100, R7, R96, 0x2 ;  /* 0x0000006007647211 */ /* 0x000fe200078e10ff */
[----:B------:R-:W5:Y:S01]  /*1d90*/  LDG.E.U16 R119, desc[UR10][R94.64] ;  /* 0x0000000a5e777981 */ /* 0x000f62000c1e1500 */
[----:B------:R-:W-:-:S02]  /*1da0*/  LEA R90, P0, R116, R5, 0x1 ;  /* 0x00000005745a7211 */ /* 0x000fc400078008ff */
[-C--:B------:R-:W-:Y:S01]  /*1db0*/  LEA.HI.X.SX32 R99, R114, R0.reuse, 0x1, P2 ;  /* 0x0000000072637211 */ /* 0x080fe200010f0eff */
[C---:B------:R-:W-:Y:S01]  /*1dc0*/  IMAD R114, R7.reuse, 0x4, R100 ;  /* 0x0000000407727824 */ /* 0x040fe200078e0264 */
[-C--:B------:R-:W-:Y:S02]  /*1dd0*/  LEA.HI.X.SX32 R91, R116, R0.reuse, 0x1, P0 ;  /* 0x00000000745b7211 */ /* 0x080fe400000f0eff */
[CC--:B---3--:R-:W-:Y:S01]  /*1de0*/  LEA R92, P0, R96.reuse, R5.reuse, 0x1 ;  /* 0x00000005605c7211 */ /* 0x0c8fe200078008ff */
[C---:B------:R-:W-:Y:S01]  /*1df0*/  IMAD R116, R7.reuse, 0x4, R114 ;  /* 0x0000000407747824 */ /* 0x040fe200078e0272 */
[----:B------:R1:W5:Y:S02]  /*1e00*/  LDG.E.U16 R120, desc[UR10][R98.64] ;  /* 0x0000000a62787981 */ /* 0x000364000c1e1500 */
[-C--:B------:R-:W-:Y:S02]  /*1e10*/  LEA.HI.X.SX32 R93, R96, R0.reuse, 0x1, P0 ;  /* 0x00000000605d7211 */ /* 0x080fe400000f0eff */
[-C--:B--2---:R-:W-:Y:S01]  /*1e20*/  LEA R88, P0, R100, R5.reuse, 0x1 ;  /* 0x0000000564587211 */ /* 0x084fe200078008ff */
[----:B------:R2:W5:Y:S01]  /*1e30*/  LDG.E.U16 R121, desc[UR10][R90.64] ;  /* 0x0000000a5a797981 */ /* 0x000562000c1e1500 */
[-C--:B------:R-:W-:Y:S01]  /*1e40*/  LEA R96, P2, R114, R5.reuse, 0x1 ;  /* 0x0000000572607211 */ /* 0x080fe200078408ff */
[C---:B-1----:R-:W-:Y:S01]  /*1e50*/  IMAD R98, R7.reuse, 0x4, R116 ;  /* 0x0000000407627824 */ /* 0x042fe200078e0274 */
[-C--:B------:R-:W-:Y:S01]  /*1e60*/  LEA.HI.X.SX32 R89, R100, R0.reuse, 0x1, P0 ;  /* 0x0000000064597211 */ /* 0x080fe200000f0eff */
[----:B------:R1:W5:Y:S01]  /*1e70*/  LDG.E.U16 R122, desc[UR10][R92.64] ;  /* 0x0000000a5c7a7981 */ /* 0x000362000c1e1500 */
[-C--:B------:R-:W-:Y:S01]  /*1e80*/  LEA R94, P0, R116, R5.reuse, 0x1 ;  /* 0x00000005745e7211 */ /* 0x080fe200078008ff */
[C---:B------:R-:W-:Y:S01]  /*1e90*/  IMAD R100, R7.reuse, 0x4, R98 ;  /* 0x0000000407647824 */ /* 0x040fe200078e0262 */
[-C--:B------:R-:W-:Y:S01]  /*1ea0*/  LEA.HI.X.SX32 R97, R114, R0.reuse, 0x1, P2 ;  /* 0x0000000072617211 */ /* 0x080fe200010f0eff */
[----:B------:R3:W5:Y:S01]  /*1eb0*/  LDG.E.U16 R123, desc[UR10][R88.64] ;  /* 0x0000000a587b7981 */ /* 0x000762000c1e1500 */
[-C--:B------:R-:W-:Y:S01]  /*1ec0*/  LEA.HI.X.SX32 R95, R116, R0.reuse, 0x1, P0 ;  /* 0x00000000745f7211 */ /* 0x080fe200000f0eff */
[C---:B------:R-:W-:Y:S01]  /*1ed0*/  IMAD R114, R7.reuse, 0x4, R100 ;  /* 0x0000000407727824 */ /* 0x040fe200078e0264 */
[CC--:B--2---:R-:W-:Y:S01]  /*1ee0*/  LEA R90, P0, R98.reuse, R5.reuse, 0x1 ;  /* 0x00000005625a7211 */ /* 0x0c4fe200078008ff */
[----:B------:R-:W5:Y:S02]  /*1ef0*/  LDG.E.U16 R124, desc[UR10][R96.64] ;  /* 0x0000000a607c7981 */ /* 0x000f64000c1e1500 */
[C---:B------:R-:W-:Y:S01]  /*1f00*/  IMAD R116, R7.reuse, 0x4, R114 ;  /* 0x0000000407747824 */ /* 0x040fe200078e0272 */
[-C--:B------:R-:W-:Y:S01]  /*1f10*/  LEA.HI.X.SX32 R91, R98, R0.reuse, 0x1, P0 ;  /* 0x00000000625b7211 */ /* 0x080fe200000f0eff */
[----:B------:R2:W5:Y:S01]  /*1f20*/  LDG.E.U16 R125, desc[UR10][R94.64] ;  /* 0x0000000a5e7d7981 */ /* 0x000562000c1e1500 */
[-C--:B-1----:R-:W-:Y:S01]  /*1f30*/  LEA R92, P0, R100, R5.reuse, 0x1 ;  /* 0x00000005645c7211 */ /* 0x082fe200078008ff */
[----:B---3--:R-:W-:Y:S01]  /*1f40*/  IMAD R88, R7, 0x4, R116 ;  /* 0x0000000407587824 */ /* 0x008fe200078e0274 */
[----:B------:R-:W-:Y:S01]  /*1f50*/  LEA R98, P2, R114, R5, 0x1 ;  /* 0x0000000572627211 */ /* 0x000fe200078408ff */
[----:B------:R1:W5:Y:S01]  /*1f60*/  LDG.E.U16 R126, desc[UR10][R90.64] ;  /* 0x0000000a5a7e7981 */ /* 0x000362000c1e1500 */
[----:B------:R-:W-:-:S02]  /*1f70*/  LEA.HI.X.SX32 R93, R100, R0, 0x1, P0 ;  /* 0x00000000645d7211 */ /* 0x000fc400000f0eff */
[CC--:B------:R-:W-:Y:S02]  /*1f80*/  LEA R100, P0, R116.reuse, R5.reuse, 0x1 ;  /* 0x0000000574647211 */ /* 0x0c0fe400078008ff */
[C---:B--2---:R-:W-:Y:S01]  /*1f90*/  LEA R94, R7.reuse, R88, 0x2 ;  /* 0x00000058075e7211 */ /* 0x044fe200078e10ff */
[----:B------:R-:W5:Y:S01]  /*1fa0*/  LDG.E.U16 R127, desc[UR10][R92.64] ;  /* 0x0000000a5c7f7981 */ /* 0x000f62000c1e1500 */
[-C--:B------:R-:W-:Y:S02]  /*1fb0*/  LEA.HI.X.SX32 R101, R116, R0.reuse, 0x1, P0 ;  /* 0x0000000074657211 */ /* 0x080fe400000f0eff */
[-C--:B------:R-:W-:Y:S01]  /*1fc0*/  LEA R96, P0, R88, R5.reuse, 0x1 ;  /* 0x0000000558607211 */ /* 0x080fe200078008ff */
[C---:B------:R-:W-:Y:S01]  /*1fd0*/  IMAD R116, R7.reuse, 0x4, R94 ;  /* 0x0000000407747824 */ /* 0x040fe200078e025e */
[-C--:B------:R-:W-:Y:S01]  /*1fe0*/  LEA.HI.X.SX32 R99, R114, R0.reuse, 0x1, P2 ;  /* 0x0000000072637211 */ /* 0x080fe200010f0eff */
[----:B------:R-:W5:Y:S01]  /*1ff0*/  LDG.E.U16 R129, desc[UR10][R100.64] ;  /* 0x0000000a64817981 */ /* 0x000f62000c1e1500 */
[-C--:B------:R-:W-:Y:S01]  /*2000*/  LEA.HI.X.SX32 R97, R88, R0.reuse, 0x1, P0 ;  /* 0x0000000058617211 */ /* 0x080fe200000f0eff */
[C---:B-1----:R-:W-:Y:S01]  /*2010*/  IMAD R90, R7.reuse, 0x4, R116 ;  /* 0x00000004075a7824 */ /* 0x042fe200078e0274 */
[CC--:B------:R-:W-:Y:S01]  /*2020*/  LEA R114, P0, R94.reuse, R5.reuse, 0x1 ;  /* 0x000000055e727211 */ /* 0x0c0fe200078008ff */
[----:B------:R1:W5:Y:S03]  /*2030*/  LDG.E.U16 R128, desc[UR10][R98.64] ;  /* 0x0000000a62807981 */ /* 0x000366000c1e1500 */
[----:B------:R-:W-:Y:S01]  /*2040*/  LEA.HI.X.SX32 R115, R94, R0, 0x1, P0 ;  /* 0x000000005e737211 */ /* 0x000fe200000f0eff */
[----:B------:R2:W5:Y:S01]  /*2050*/  LDG.E.U16 R130, desc[UR10][R96.64] ;  /* 0x0000000a60827981 */ /* 0x000562000c1e1500 */
[----:B------:R-:W-:Y:S01]  /*2060*/  LEA R94, P0, R90, R5, 0x1 ;  /* 0x000000055a5e7211 */ /* 0x000fe200078008ff */
[----:B-1----:R-:W-:-:S03]  /*2070*/  IMAD R98, R7, 0x4, R90 ;  /* 0x0000000407627824 */ /* 0x002fc600078e025a */
[-C--:B------:R-:W-:Y:S01]  /*2080*/  LEA.HI.X.SX32 R95, R90, R0.reuse, 0x1, P0 ;  /* 0x000000005a5f7211 */ /* 0x080fe200000f0eff */
[----:B------:R-:W5:Y:S01]  /*2090*/  LDG.E.U16 R115, desc[UR10][R114.64] ;  /* 0x0000000a72737981 */ /* 0x000f62000c1e1500 */
[C---:B------:R-:W-:Y:S01]  /*20a0*/  IMAD R100, R7.reuse, 0x4, R98 ;  /* 0x0000000407647824 */ /* 0x040fe200078e0262 */
[-C--:B------:R-:W-:Y:S02]  /*20b0*/  LEA R92, P0, R98, R5.reuse, 0x1 ;  /* 0x00000005625c7211 */ /* 0x080fe400078008ff */
        /* <DEDUP_REMOVED lines=11> */
[----:B------:R-:W-:Y:S01]  /*2170*/  LEA.HI.X.SX32 R91, R98, R0, 0x1, P2 ;  /* 0x00000000625b7211 */ /* 0x000fe200010f0eff */
[----:B-1----:R-:W-:Y:S01]  /*2180*/  IMAD R88, R7, 0x4, R116 ;  /* 0x0000000407587824 */ /* 0x002fe200078e0274 */
[----:B------:R-:W-:-:S03]  /*2190*/  LEA R98, P0, R116, R5, 0x1 ;  /* 0x0000000574627211 */ /* 0x000fc600078008ff */
[----:B------:R1:W5:Y:S01]  /*21a0*/  LDG.E.U16 R136, desc[UR10][R90.64] ;  /* 0x0000000a5a887981 */ /* 0x000362000c1e1500 */
[----:B------:R-:W-:-:S03]  /*21b0*/  LEA R100, R7, R88, 0x2 ;  /* 0x0000005807647211 */ /* 0x000fc600078e10ff */
[----:B------:R-:W5:Y:S01]  /*21c0*/  LDG.E.U16 R134, desc[UR10][R96.64] ;  /* 0x0000000a60867981 */ /* 0x000f62000c1e1500 */
[-C--:B------:R-:W-:Y:S02]  /*21d0*/  LEA.HI.X.SX32 R99, R116, R0.reuse, 0x1, P0 ;  /* 0x0000000074637211 */ /* 0x080fe400000f0eff */
[CC--:B------:R-:W-:Y:S01]  /*21e0*/  LEA R94, P0, R88.reuse, R5.reuse, 0x1 ;  /* 0x00000005585e7211 */ /* 0x0c0fe200078008ff */
[C---:B------:R-:W-:Y:S02]  /*21f0*/  IMAD R114, R7.reuse, 0x4, R100 ;  /* 0x0000000407727824 */ /* 0x040fe400078e0264 */
[----:B------:R3:W5:Y:S01]  /*2200*/  LDG.E.U16 R140, desc[UR10][R98.64] ;  /* 0x0000000a628c7981 */ /* 0x000762000c1e1500 */
[----:B------:R-:W-:Y:S01]  /*2210*/  LEA.HI.X.SX32 R95, R88, R0, 0x1, P0 ;  /* 0x00000000585f7211 */ /* 0x000fe200000f0eff */
[----:B------:R-:W-:Y:S01]  /*2220*/  IMAD R116, R7, 0x4, R114 ;  /* 0x0000000407747824 */ /* 0x000fe200078e0272 */
[----:B--2---:R-:W-:-:S03]  /*2230*/  LEA R92, P0, R100, R5, 0x1 ;  /* 0x00000005645c7211 */ /* 0x004fc600078008ff */
[C---:B-1----:R-:W-:Y:S01]  /*2240*/  IMAD R90, R7.reuse, 0x4, R116 ;  /* 0x00000004075a7824 */ /* 0x042fe200078e0274 */
[-C--:B------:R-:W-:Y:S01]  /*2250*/  LEA.HI.X.SX32 R93, R100, R0.reuse, 0x1, P0 ;  /* 0x00000000645d7211 */ /* 0x080fe200000f0eff */
[----:B------:R1:W5:Y:S01]  /*2260*/  LDG.E.U16 R137, desc[UR10][R94.64] ;  /* 0x0000000a5e897981 */ /* 0x000362000c1e1500 */
[-C--:B------:R-:W-:Y:S01]  /*2270*/  LEA R100, P0, R116, R5.reuse, 0x1 ;  /* 0x0000000574647211 */ /* 0x080fe200078008ff */
[C---:B---3--:R-:W-:Y:S01]  /*2280*/  IMAD R98, R7.reuse, 0x4, R90 ;  /* 0x0000000407627824 */ /* 0x048fe200078e025a */
[-C--:B------:R-:W-:Y:S01]  /*2290*/  LEA R88, P2, R114, R5.reuse, 0x1 ;  /* 0x0000000572587211 */ /* 0x080fe200078408ff */
[----:B------:R2:W5:Y:S01]  /*22a0*/  LDG.E.U16 R141, desc[UR10][R92.64] ;  /* 0x0000000a5c8d7981 */ /* 0x000562000c1e1500 */
[-C--:B------:R-:W-:Y:S02]  /*22b0*/  LEA.HI.X.SX32 R101, R116, R0.reuse, 0x1, P0 ;  /* 0x0000000074657211 */ /* 0x080fe400000f0eff */
[-C--:B------:R-:W-:Y:S02]  /*22c0*/  LEA R96, P0, R90, R5.reuse, 0x1 ;  /* 0x000000055a607211 */ /* 0x080fe400078008ff */
[-C--:B------:R-:W-:Y:S01]  /*22d0*/  LEA.HI.X.SX32 R89, R114, R0.reuse, 0x1, P2 ;  /* 0x0000000072597211 */ /* 0x080fe200010f0eff */
[C---:B------:R-:W-:Y:S01]  /*22e0*/  IMAD R114, R7.reuse, 0x4, R98 ;  /* 0x0000000407727824 */ /* 0x040fe200078e0262 */
[-C--:B------:R-:W-:Y:S01]  /*22f0*/  LEA.HI.X.SX32 R97, R90, R0.reuse, 0x1, P0 ;  /* 0x000000005a617211 */ /* 0x080fe200000f0eff */
[----:B------:R3:W5:Y:S01]  /*2300*/  LDG.E.U16 R101, desc[UR10][R100.64] ;  /* 0x0000000a64657981 */ /* 0x000762000c1e1500 */
[-C--:B-1----:R-:W-:Y:S01]  /*2310*/  LEA R94, P0, R98, R5.reuse, 0x1 ;  /* 0x00000005625e7211 */ /* 0x082fe200078008ff */
[C---:B------:R-:W-:Y:S01]  /*2320*/  IMAD R116, R7.reuse, 0x4, R114 ;  /* 0x0000000407747824 */ /* 0x040fe200078e0272 */
[-C--:B------:R-:W-:Y:S01]  /*2330*/  LEA R90, P2, R114, R5.reuse, 0x1 ;  /* 0x00000005725a7211 */ /* 0x080fe200078408ff */
[----:B------:R1:W5:Y:S01]  /*2340*/  LDG.E.U16 R138, desc[UR10][R88.64] ;  /* 0x0000000a588a7981 */ /* 0x000362000c1e1500 */
[----:B------:R-:W-:Y:S01]  /*2350*/  LEA.HI.X.SX32 R95, R98, R0, 0x1, P0 ;  /* 0x00000000625f7211 */ /* 0x000fe200000f0eff */
[C---:B------:R-:W-:Y:S01]  /*2360*/  IMAD R98, R7.reuse, 0x4, R116 ;  /* 0x0000000407627824 */ /* 0x040fe200078e0274 */
[C---:B--2---:R-:W-:Y:S01]  /*2370*/  LEA R92, P0, R116.reuse, R5, 0x1 ;  /* 0x00000005745c7211 */ /* 0x044fe200078008ff */
[----:B------:R2:W5:Y:S03]  /*2380*/  LDG.E.U16 R139, desc[UR10][R96.64] ;  /* 0x0000000a608b7981 */ /* 0x000566000c1e1500 */
[----:B---3--:R-:W-:Y:S01]  /*2390*/  LEA R100, R7, R98, 0x2 ;  /* 0x0000006207647211 */ /* 0x008fe200078e10ff */
[----:B------:R3:W5:Y:S01]  /*23a0*/  LDG.E.U16 R142, desc[UR10][R94.64] ;  /* 0x0000000a5e8e7981 */ /* 0x000762000c1e1500 */
[----:B------:R-:W-:-:S02]  /*23b0*/  LEA.HI.X.SX32 R93, R116, R0, 0x1, P0 ;  /* 0x00000000745d7211 */ /* 0x000fc400000f0eff */
[-C--:B------:R-:W-:Y:S01]  /*23c0*/  LEA.HI.X.SX32 R91, R114, R0.reuse, 0x1, P2 ;  /* 0x00000000725b7211 */ /* 0x080fe200010f0eff */
[C---:B------:R-:W-:Y:S01]  /*23d0*/  IMAD R114, R7.reuse, 0x4, R100 ;  /* 0x0000000407727824 */ /* 0x040fe200078e0264 */
[CC--:B-1----:R-:W-:Y:S01]  /*23e0*/  LEA R88, P0, R98.reuse, R5.reuse, 0x1 ;  /* 0x0000000562587211 */ /* 0x0c2fe200078008ff */
[----:B------:R-:W5:Y:S02]  /*23f0*/  LDG.E.U16 R92, desc[UR10][R92.64] ;  /* 0x0000000a5c5c7981 */ /* 0x000f64000c1e1500 */
[----:B------:R-:W-:Y:S01]  /*2400*/  IMAD R7, R7, 0x4, R114 ;  /* 0x0000000407077824 */ /* 0x000fe200078e0272 */
[-C--:B------:R-:W-:Y:S01]  /*2410*/  LEA.HI.X.SX32 R89, R98, R0.reuse, 0x1, P0 ;  /* 0x0000000062597211 */ /* 0x080fe200000f0eff */
[----:B------:R1:W5:Y:S01]  /*2420*/  LDG.E.U16 R90, desc[UR10][R90.64] ;  /* 0x0000000a5a5a7981 */ /* 0x000362000c1e1500 */
[-C--:B--2---:R-:W-:Y:S02]  /*2430*/  LEA R96, P0, R100, R5.reuse, 0x1 ;  /* 0x0000000564607211 */ /* 0x084fe400078008ff */
[----:B------:R-:W-:Y:S01]  /*2440*/  LEA R98, P2, R114, R5, 0x1 ;  /* 0x0000000572627211 */ /* 0x000fe200078408ff */
[----:B------:R2:W5:Y:S01]  /*2450*/  LDG.E.U16 R88, desc[UR10][R88.64] ;  /* 0x0000000a58587981 */ /* 0x000562000c1e1500 */
[----:B------:R-:W-:-:S02]  /*2460*/  LEA.HI.X.SX32 R97, R100, R0, 0x1, P0 ;  /* 0x0000000064617211 */ /* 0x000fc400000f0eff */
[C---:B---3--:R-:W-:Y:S02]  /*2470*/  LEA R94, P0, R7.reuse, R5, 0x1 ;  /* 0x00000005075e7211 */ /* 0x048fe400078008ff */
[----:B------:R-:W-:Y:S02]  /*2480*/  SHF.R.U32.HI R135, RZ, 0x5, R143 ;  /* 0x00000005ff877819 */ /* 0x000fe4000001168f */
[----:B0-----:R-:W-:Y:S01]  /*2490*/  R2UR UR8, R112 ;  /* 0x00000000700872ca */ /* 0x001fe200000e0000 */
[----:B-1----:R-:W0:Y:S01]  /*24a0*/  S2R R91, SR_CgaCtaId ;  /* 0x00000000005b7919 */ /* 0x002e220000008800 */
[-C--:B------:R-:W-:Y:S02]  /*24b0*/  LEA.HI.X.SX32 R99, R114, R0.reuse, 0x1, P2 ;  /* 0x0000000072637211 */ /* 0x080fe400010f0eff */
[----:B------:R-:W-:Y:S01]  /*24c0*/  LEA.HI.X.SX32 R95, R7, R0, 0x1, P0 ;  /* 0x00000000075f7211 */ /* 0x000fe200000f0eff */
[C---:B------:R-:W-:Y:S01]  /*24d0*/  IMAD.SHL.U32 R0, R135.reuse, 0x200000, RZ ;  /* 0x0020000087007824 */ /* 0x040fe200078e00ff */
[----:B------:R-:W-:Y:S01]  /*24e0*/  LOP3.LUT R7, R135, 0x4, RZ, 0xc0, !PT ;  /* 0x0000000487077812 */ /* 0x000fe200078ec0ff */
[----:B------:R2:W5:Y:S03]  /*24f0*/  LDG.E.U16 R96, desc[UR10][R96.64] ;  /* 0x0000000a60607981 */ /* 0x000566000c1e1500 */
[----:B------:R-:W-:Y:S01]  /*2500*/  LOP3.LUT R0, R0, 0x600000, RZ, 0xc0, !PT ;  /* 0x0060000000007812 */ /* 0x000fe200078ec0ff */
[----:B------:R2:W5:Y:S04]  /*2510*/  LDG.E.U16 R98, desc[UR10][R98.64] ;  /* 0x0000000a62627981 */ /* 0x000568000c1e1500 */
[----:B------:R-:W-:Y:S01]  /*2520*/  VIADD R5, R0, UR8 ;  /* 0x0000000800057c36 */ /* 0x000fe20008000000 */
[----:B------:R-:W-:Y:S01]  /*2530*/  LOP3.LUT R145, R143, 0xff, RZ, 0xc0, !PT ;  /* 0x000000ff8f917812 */ /* 0x000fe200078ec0ff */
[----:B------:R2:W5:Y:S03]  /*2540*/  LDG.E.U16 R94, desc[UR10][R94.64] ;  /* 0x0000000a5e5e7981 */ /* 0x000566000c1e1500 */
[----:B------:R-:W-:-:S02]  /*2550*/  R2UR UR6, R5 ;  /* 0x00000000050672ca */ /* 0x000fc400000e0000 */
[----:B------:R-:W-:Y:S02]  /*2560*/  LOP3.LUT R5, R143, 0xc0, RZ, 0xc0, !PT ;  /* 0x000000c08f057812 */ /* 0x000fe400078ec0ff */
[----:B------:R-:W-:Y:S01]  /*2570*/  R2UR UR12, R7 ;  /* 0x00000000070c72ca */ /* 0x000fe200000e0000 */
[----:B------:R-:W-:Y:S01]  /*2580*/  IMAD.SHL.U32 R7, R145, 0x2, RZ ;  /* 0x0000000291077824 */ /* 0x000fe200078e00ff */
[----:B------:R-:W-:-:S04]  /*2590*/  SHF.R.U32.HI R100, RZ, 0x2, R5 ;  /* 0x00000002ff647819 */ /* 0x000fc80000011605 */
[----:B------:R-:W-:Y:S01]  /*25a0*/  LOP3.LUT R7, R7, R100, RZ, 0x3c, !PT ;  /* 0x0000006407077212 */ /* 0x000fe200078e3cff */
[----:B--2---:R-:W-:Y:S08]  /*25b0*/  @P1 BRA `(.L_x_5) ;  /* 0x0000000000181947 */ /* 0x004ff00003800000 */
[----:B------:R-:W-:Y:S01]  /*25c0*/  ELECT P0, URZ, PT ;  /* 0x0000000000ff782f */ /* 0x000fe20003800000 */
[----:B------:R-:W-:Y:S01]  /*25d0*/  IMAD.MOV.U32 R89, RZ, RZ, 0x1 ;  /* 0x00000001ff597424 */ /* 0x000fe200078e00ff */
[----:B------:R-:W-:Y:S11]  /*25e0*/  UVIRTCOUNT.DEALLOC.SMPOOL 0x80 ;  /* 0x000000800000784c */ /* 0x000ff60000000000 */
[----:B------:R-:W-:-:S04]  /*25f0*/  @P0 MOV R100, 0x40 ;  /* 0x0000004000640802 */ /* 0x000fc80000000f00 */
[----:B0-----:R-:W-:-:S05]  /*2600*/  @P0 LEA R100, R91, R100, 0x18 ;  /* 0x000000645b640211 */ /* 0x001fca00078ec0ff */
[----:B------:R1:W-:Y:S02]  /*2610*/  @P0 STS.U8 [R100], R89 ;  /* 0x0000005964000388 */ /* 0x0003e40000000000 */
.L_x_5:
[----:B-----5:R2:W-:Y:S01]  /*2620*/  STS.U16 [R7+UR9+0x800], R8 ;  /* 0x0008000807007988 */ /* 0x0205e20008000409 */
[----:B------:R-:W-:Y:S01]  /*2630*/  ULEA UR6, UR12, UR6, 0x5 ;  /* 0x000000060c067291 */ /* 0x000fe2000f8e28ff */
[----:B------:R-:W3:Y:S01]  /*2640*/  LDC R147, c[0x0][0x3c4] ;  /* 0x0000f100ff937b82 */ /* 0x000ee20000000800 */
[----:B------:R-:W-:Y:S01]  /*2650*/  UMOV UR14, 0x1 ;  /* 0x00000001000e7882 */ /* 0x000fe20000000000 */
[----:B------:R-:W-:Y:S04]  /*2660*/  STS.U16 [R7+UR9], R2 ;  /* 0x0000000207007988 */ /* 0x000fe80008000409 */
[----:B------:R4:W-:Y:S01]  /*2670*/  STS.U16 [R7+UR9+0x400], R3 ;  /* 0x0004000307007988 */ /* 0x0009e20008000409 */
[----:B--2---:R-:W-:-:S03]  /*2680*/  LOP3.LUT R8, R7, 0x40, RZ, 0x3c, !PT ;  /* 0x0000004007087812 */ /* 0x004fc600078e3cff */
[----:B------:R2:W-:Y:S04]  /*2690*/  STS.U16 [R7+UR9+0xc00], R10 ;  /* 0x000c000a07007988 */ /* 0x0005e80008000409 */
[----:B------:R1:W-:Y:S01]  /*26a0*/  STS.U16 [R7+UR9+0x1000], R12 ;  /* 0x0010000c07007988 */ /* 0x0003e20008000409 */
[----:B----4-:R-:W4:Y:S03]  /*26b0*/  LDC R3, c[0x0][0x3c8] ;  /* 0x0000f200ff037b82 */ /* 0x010f260000000800 */
[----:B------:R0:W-:Y:S01]  /*26c0*/  STS.U16 [R7+UR9+0x1400], R14 ;  /* 0x0014000e07007988 */ /* 0x0001e20008000409 */
[----:B--2---:R-:W-:-:S03]  /*26d0*/  LOP3.LUT R10, R143, 0xff, RZ, 0xc0, !PT ;  /* 0x000000ff8f0a7812 */ /* 0x004fc600078ec0ff */
[----:B------:R2:W-:Y:S01]  /*26e0*/  STS.U16 [R7+UR9+0x1800], R16 ;  /* 0x0018001007007988 */ /* 0x0005e20008000409 */
[----:B-1----:R-:W-:-:S03]  /*26f0*/  PRMT R12, RZ, 0x7610, R12 ;  /* 0x00007610ff0c7816 */ /* 0x002fc6000000000c */
[----:B------:R1:W-:Y:S01]  /*2700*/  STS.U16 [R7+UR9+0x1c00], R18 ;  /* 0x001c001207007988 */ /* 0x0003e20008000409 */
[----:B0-----:R-:W-:-:S03]  /*2710*/  PRMT R14, RZ, 0x7610, R14 ;  /* 0x00007610ff0e7816 */ /* 0x001fc6000000000e */
[----:B------:R0:W-:Y:S01]  /*2720*/  STS.U16 [R7+UR9+0x2000], R20 ;  /* 0x0020001407007988 */ /* 0x0001e20008000409 */
[----:B--2---:R-:W-:-:S03]  /*2730*/  PRMT R16, RZ, 0x7610, R16 ;  /* 0x00007610ff107816 */ /* 0x004fc60000000010 */
[----:B------:R2:W-:Y:S01]  /*2740*/  STS.U16 [R7+UR9+0x2400], R22 ;  /* 0x0024001607007988 */ /* 0x0005e20008000409 */
[----:B-1----:R-:W-:-:S03]  /*2750*/  PRMT R18, RZ, 0x7610, R18 ;  /* 0x00007610ff127816 */ /* 0x002fc60000000012 */
[----:B------:R1:W-:Y:S01]  /*2760*/  STS.U16 [R7+UR9+0x2800], R24 ;  /* 0x0028001807007988 */ /* 0x0003e20008000409 */
[----:B----4-:R-:W-:Y:S01]  /*2770*/  IMAD R3, R10, R3, RZ ;  /* 0x000000030a037224 */ /* 0x010fe200078e02ff */
[----:B------:R-:W-:Y:S02]  /*2780*/  PRMT R10, RZ, 0x7610, R10 ;  /* 0x00007610ff0a7816 */ /* 0x000fe4000000000a */
[----:B------:R4:W-:Y:S01]  /*2790*/  STS.U16 [R7+UR9+0x2c00], R26 ;  /* 0x002c001a07007988 */ /* 0x0009e20008000409 */
[----:B0-----:R-:W-:Y:S02]  /*27a0*/  PRMT R20, RZ, 0x7610, R20 ;  /* 0x00007610ff147816 */ /* 0x001fe40000000014 */
[----:B--2---:R-:W-:Y:S01]  /*27b0*/  PRMT R22, RZ, 0x7610, R22 ;  /* 0x00007610ff167816 */ /* 0x004fe20000000016 */
[----:B------:R0:W-:Y:S01]  /*27c0*/  STS.U16 [R7+UR9+0x3000], R28 ;  /* 0x0030001c07007988 */ /* 0x0001e20008000409 */
[----:B-1----:R-:W-:-:S03]  /*27d0*/  PRMT R24, RZ, 0x7610, R24 ;  /* 0x00007610ff187816 */ /* 0x002fc60000000018 */
[----:B------:R1:W-:Y:S01]  /*27e0*/  STS.U16 [R7+UR9+0x3400], R30 ;  /* 0x0034001e07007988 */ /* 0x0003e20008000409 */
[----:B----4-:R-:W-:-:S03]  /*27f0*/  PRMT R26, RZ, 0x7610, R26 ;  /* 0x00007610ff1a7816 */ /* 0x010fc6000000001a */
[----:B------:R2:W-:Y:S01]  /*2800*/  STS.U16 [R7+UR9+0x3800], R32 ;  /* 0x0038002007007988 */ /* 0x0005e20008000409 */
[----:B0-----:R-:W-:-:S03]  /*2810*/  PRMT R28, RZ, 0x7610, R28 ;  /* 0x00007610ff1c7816 */ /* 0x001fc6000000001c */
[----:B------:R0:W-:Y:S01]  /*2820*/  STS.U16 [R7+UR9+0x3c00], R34 ;  /* 0x003c002207007988 */ /* 0x0001e20008000409 */
[----:B-1----:R-:W-:-:S03]  /*2830*/  PRMT R30, RZ, 0x7610, R30 ;  /* 0x00007610ff1e7816 */ /* 0x002fc6000000001e */
[----:B------:R1:W-:Y:S01]  /*2840*/  STS.U16 [R7+UR9+0x4000], R36 ;  /* 0x0040002407007988 */ /* 0x0003e20008000409 */
[----:B--2---:R-:W-:-:S03]  /*2850*/  PRMT R32, RZ, 0x7610, R32 ;  /* 0x00007610ff207816 */ /* 0x004fc60000000020 */
        /* <DEDUP_REMOVED lines=12> */
[----:B------:R-:W-:Y:S01]  /*2920*/  STS.U16 [R7+UR9+0x5c00], R50 ;  /* 0x005c003207007988 */ /* 0x000fe20008000409 */
[----:B0-----:R-:W-:-:S03]  /*2930*/  PRMT R46, RZ, 0x7610, R46 ;  /* 0x00007610ff2e7816 */ /* 0x001fc6000000002e */
[----:B------:R-:W-:Y:S01]  /*2940*/  STS.U16 [R7+UR9+0x6000], R52 ;  /* 0x0060003407007988 */ /* 0x000fe20008000409 */
[----:B-1----:R-:W-:-:S03]  /*2950*/  PRMT R48, RZ, 0x7610, R48 ;  /* 0x00007610ff307816 */ /* 0x002fc60000000030 */
[----:B------:R-:W-:Y:S04]  /*2960*/  STS.U16 [R7+UR9+0x6400], R54 ;  /* 0x0064003607007988 */ /* 0x000fe80008000409 */
        /* <DEDUP_REMOVED lines=32> */
[----:B------:R0:W-:Y:S04]  /*2b70*/  STS.U16 [R7+UR9+0xe800], R137 ;  /* 0x00e8008907007988 */ /* 0x0001e80008000409 */
[----:B------:R-:W-:Y:S04]  /*2b80*/  STS.U16 [R7+UR9+0xec00], R138 ;  /* 0x00ec008a07007988 */ /* 0x000fe80008000409 */
[----:B------:R-:W-:Y:S01]  /*2b90*/  STS.U16 [R7+UR9+0xf000], R139 ;  /* 0x00f0008b07007988 */ /* 0x000fe20008000409 */
[----:B0-----:R-:W0:Y:S03]  /*2ba0*/  LDC.64 R136, c[0x0][0x388] ;  /* 0x0000e200ff887b82 */ /* 0x001e260000000a00 */
[----:B------:R-:W-:Y:S04]  /*2bb0*/  STS.U16 [R7+UR9+0xf400], R90 ;  /* 0x00f4005a07007988 */ /* 0x000fe80008000409 */
[----:B------:R-:W-:Y:S04]  /*2bc0*/  STS.U16 [R7+UR9+0xf800], R88 ;  /* 0x00f8005807007988 */ /* 0x000fe80008000409 */
[----:B------:R-:W-:Y:S04]  /*2bd0*/  STS.U16 [R7+UR9+0xfc00], R98 ;  /* 0x00fc006207007988 */ /* 0x000fe80008000409 */
[----:B------:R1:W-:Y:S04]  /*2be0*/  STS.U16 [R8+UR9+0x600], R6 ;  /* 0x0006000608007988 */ /* 0x0003e80008000409 */
[----:B------:R2:W-:Y:S04]  /*2bf0*/  STS.U16 [R8+UR9+0x200], R4 ;  /* 0x0002000408007988 */ /* 0x0005e80008000409 */
[----:B------:R4:W-:Y:S01]  /*2c00*/  STS.U16 [R8+UR9+0xa00], R9 ;  /* 0x000a000908007988 */ /* 0x0009e20008000409 */
[----:B-1----:R-:W1:Y:S03]  /*2c10*/  LDC.64 R6, c[0x0][0x3c0] ;  /* 0x0000f000ff067b82 */ /* 0x002e660000000a00 */
[----:B------:R-:W-:Y:S04]  /*2c20*/  STS.U16 [R8+UR9+0xe00], R11 ;  /* 0x000e000b08007988 */ /* 0x000fe80008000409 */
[----:B------:R-:W-:Y:S01]  /*2c30*/  STS.U16 [R8+UR9+0x1200], R13 ;  /* 0x0012000d08007988 */ /* 0x000fe20008000409 */
[----:B--2---:R-:W2:Y:S03]  /*2c40*/  LDC R4, c[0x0][0x3c8] ;  /* 0x0000f200ff047b82 */ /* 0x004ea60000000800 */
[----:B------:R-:W-:Y:S04]  /*2c50*/  STS.U16 [R8+UR9+0x1600], R15 ;  /* 0x0016000f08007988 */ /* 0x000fe80008000409 */
[----:B------:R0:W-:Y:S01]  /*2c60*/  STS.U16 [R8+UR9+0x1a00], R17 ;  /* 0x001a001108007988 */ /* 0x0001e20008000409 */
[----:B----4-:R-:W4:Y:S03]  /*2c70*/  LDC R9, c[0x0][0x3c4] ;  /* 0x0000f100ff097b82 */ /* 0x010f260000000800 */
[----:B------:R0:W-:Y:S04]  /*2c80*/  STS.U16 [R8+UR9+0x1e00], R19 ;  /* 0x001e001308007988 */ /* 0x0001e80008000409 */
[----:B------:R0:W-:Y:S01]  /*2c90*/  STS.U16 [R8+UR9+0x2200], R21 ;  /* 0x0022001508007988 */ /* 0x0001e20008000409 */
[----:B-1----:R-:W-:Y:S01]  /*2ca0*/  IMAD R2, R144, R6, RZ ;  /* 0x0000000690027224 */ /* 0x002fe200078e02ff */
[----:B0-----:R-:W0:Y:S02]  /*2cb0*/  LDC R17, c[0x0][0x3c4] ;  /* 0x0000f100ff117b82 */ /* 0x001e240000000800 */
[----:B------:R-:W-:Y:S01]  /*2cc0*/  STS.U16 [R8+UR9+0x2600], R23 ;  /* 0x0026001708007988 */ /* 0x000fe20008000409 */
[----:B------:R-:W-:-:S02]  /*2cd0*/  PRMT R6, RZ, 0x7610, R6 ;  /* 0x00007610ff067816 */ /* 0x000fc40000000006 */
[----:B------:R-:W-:Y:S01]  /*2ce0*/  LEA R136, P0, R2, R136, 0x1 ;  /* 0x0000008802887211 */ /* 0x000fe200078008ff */
[----:B------:R-:W-:Y:S01]  /*2cf0*/  STS.U16 [R8+UR9+0x2a00], R25 ;  /* 0x002a001908007988 */ /* 0x000fe20008000409 */
[----:B--2---:R-:W-:Y:S02]  /*2d00*/  IMAD R4, R4, 0x100, R3 ;  /* 0x0000010004047824 */ /* 0x004fe400078e0203 */
[----:B------:R-:W-:Y:S01]  /*2d10*/  LEA.HI.X.SX32 R2, R2, R137, 0x1, P0 ;  /* 0x0000008902027211 */ /* 0x000fe200000f0eff */
[----:B------:R-:W-:Y:S01]  /*2d20*/  STS.U16 [R8+UR9+0x2e00], R27 ;  /* 0x002e001b08007988 */ /* 0x000fe20008000409 */
[CC--:B------:R-:W-:Y:S01]  /*2d30*/  LEA R138, P0, R3.reuse, R136.reuse, 0x1 ;  /* 0x00000088038a7211 */ /* 0x0c0fe200078008ff */
[----:B------:R-:W1:Y:S01]  /*2d40*/  LDC R19, c[0x0][0x3c4] ;  /* 0x0000f100ff137b82 */ /* 0x000e620000000800 */
[C---:B------:R-:W-:Y:S01]  /*2d50*/  LEA R136, P2, R4.reuse, R136, 0x1 ;  /* 0x0000008804887211 */ /* 0x040fe200078408ff */
[----:B------:R-:W-:Y:S01]  /*2d60*/  STS.U16 [R8+UR9+0x3200], R29 ;  /* 0x0032001d08007988 */ /* 0x000fe20008000409 */
[-C--:B------:R-:W-:Y:S01]  /*2d70*/  LEA.HI.X.SX32 R139, R3, R2.reuse, 0x1, P0 ;  /* 0x00000002038b7211 */ /* 0x080fe200000f0eff */
[----:B----4-:R-:W-:Y:S01]  /*2d80*/  IMAD.SHL.U32 R9, R9, 0x4, RZ ;  /* 0x0000000409097824 */ /* 0x010fe200078e00ff */
[----:B------:R-:W-:Y:S01]  /*2d90*/  LEA.HI.X.SX32 R137, R4, R2, 0x1, P2 ;  /* 0x0000000204897211 */ /* 0x000fe200010f0eff */
[----:B------:R-:W-:Y:S01]  /*2da0*/  STS.U16 [R8+UR9+0x3600], R31 ;  /* 0x0036001f08007988 */ /* 0x000fe20008000409 */
[----:B------:R-:W-:Y:S01]  /*2db0*/  LOP3.LUT P2, RZ, R143, 0xff, RZ, 0xc0, !PT ;  /* 0x000000ff8fff7812 */ /* 0x000fe2000784c0ff */
[----:B------:R-:W2:Y:S01]  /*2dc0*/  LDC R21, c[0x0][0x3c4] ;  /* 0x0000f100ff157b82 */ /* 0x000ea20000000800 */
[----:B------:R-:W-:Y:S01]  /*2dd0*/  SHF.L.U32 R3, R7, 0x1, RZ ;  /* 0x0000000107037819 */ /* 0x000fe200000006ff */
[----:B------:R4:W-:Y:S01]  /*2de0*/  STS.U16 [R8+UR9+0x3a00], R33 ;  /* 0x003a002108007988 */ /* 0x0009e20008000409 */
[----:B------:R-:W-:Y:S01]  /*2df0*/  PRMT R2, RZ, 0x7610, R2 ;  /* 0x00007610ff027816 */ /* 0x000fe20000000002 */
[----:B0-----:R-:W-:-:S02]  /*2e00*/  IMAD.SHL.U32 R17, R17, 0x8, RZ ;  /* 0x0000000811117824 */ /* 0x001fc400078e00ff */
[----:B------:R0:W-:Y:S01]  /*2e10*/  STS.U16 [R8+UR9+0x3e00], R35 ;  /* 0x003e002308007988 */ /* 0x0001e20008000409 */
[----:B------:R-:W-:Y:S01]  /*2e20*/  PRMT R4, RZ, 0x7610, R4 ;  /* 0x00007610ff047816 */ /* 0x000fe20000000004 */
[----:B------:R-:W3:Y:S01]  /*2e30*/  LDC R7, c[0x0][0x3c4] ;  /* 0x0000f100ff077b82 */ /* 0x000ee20000000800 */
[----:B------:R-:W-:Y:S01]  /*2e40*/  IMAD.WIDE R88, R17, 0x2, R138 ;  /* 0x0000000211587825 */ /* 0x000fe200078e028a */
[----:B------:R0:W-:Y:S02]  /*2e50*/  STS.U16 [R8+UR9+0x4200], R37 ;  /* 0x0042002508007988 */ /* 0x0001e40008000409 */
[----:B------:R-:W-:Y:S01]  /*2e60*/  VOTEU.ALL UP0, P2 ;  /* 0x0000000000ff7886 */ /* 0x000fe20001000000 */
[----:B------:R-:W-:Y:S01]  /*2e70*/  VOTEU.ALL UP1, P2 ;  /* 0x0000000000ff7886 */ /* 0x000fe20001020000 */
[----:B------:R0:W-:Y:S01]  /*2e80*/  STS.U16 [R8+UR9+0x4600], R39 ;  /* 0x0046002708007988 */ /* 0x0001e20008000409 */
[----:B----4-:R-:W-:Y:S01]  /*2e90*/  PRMT R33, RZ, 0x7610, R33 ;  /* 0x00007610ff217816 */ /* 0x010fe20000000021 */
[----:B------:R-:W4:Y:S01]  /*2ea0*/  LDC R23, c[0x0][0x3c4] ;  /* 0x0000f100ff177b82 */ /* 0x000f220000000800 */
[----:B------:R-:W-:-:S04]  /*2eb0*/  @!UP0 UIADD3 UR4, UPT, UPT, -UR14, 0x100000, URZ ;  /* 0x001000000e048890 */ /* 0x000fc8000fffe1ff */
[----:B------:R-:W-:Y:S02]  /*2ec0*/  @!UP0 USHF.L.U32 UR5, UR4, 0xb, URZ ;  /* 0x0000000b04058899 */ /* 0x000fe400080006ff */
[----:B------:R-:W-:Y:S01]  /*2ed0*/  @!UP0 USHF.L.U32 UR4, UR4, 0x1, URZ ;  /* 0x0000000104048899 */ /* 0x000fe200080006ff */
[----:B------:R2:W-:Y:S01]  /*2ee0*/  STS.U16 [R8+UR9+0x4a00], R41 ;  /* 0x004a002908007988 */ /* 0x0005e20008000409 */
[----:B-1----:R-:W-:Y:S01]  /*2ef0*/  IMAD R19, R19, 0x9, RZ ;  /* 0x0000000913137824 */ /* 0x002fe200078e02ff */
[----:B0-----:R-:W-:Y:S02]  /*2f00*/  PRMT R35, RZ, 0x7610, R35 ;  /* 0x00007610ff237816 */ /* 0x001fe40000000023 */
[----:B------:R0:W-:Y:S01]  /*2f10*/  STS.U16 [R8+UR9+0x4e00], R43 ;  /* 0x004e002b08007988 */ /* 0x0001e20008000409 */
[----:B------:R-:W-:Y:S01]  /*2f20*/  PRMT R37, RZ, 0x7610, R37 ;  /* 0x00007610ff257816 */ /* 0x000fe20000000025 */
[----:B------:R-:W1:Y:S01]  /*2f30*/  LDC R25, c[0x0][0x3c4] ;  /* 0x0000f100ff197b82 */ /* 0x000e620000000800 */
[----:B--2---:R-:W-:Y:S01]  /*2f40*/  IMAD R21, R21, 0xa, RZ ;  /* 0x0000000a15157824 */ /* 0x004fe200078e02ff */
[----:B------:R2:W-:Y:S01]  /*2f50*/  STS.U16 [R8+UR9+0x5200], R45 ;  /* 0x0052002d08007988 */ /* 0x0005e20008000409 */
[----:B------:R-:W-:-:S02]  /*2f60*/  PRMT R39, RZ, 0x7610, R39 ;  /* 0x00007610ff277816 */ /* 0x000fc40000000027 */
[----:B------:R-:W-:Y:S01]  /*2f70*/  PRMT R41, RZ, 0x7610, R41 ;  /* 0x00007610ff297816 */ /* 0x000fe20000000029 */
[----:B------:R0:W-:Y:S02]  /*2f80*/  STS.U16 [R8+UR9+0x5600], R47 ;  /* 0x0056002f08007988 */ /* 0x0001e40008000409 */
[----:B------:R-:W1:Y:S01]  /*2f90*/  LDC R11, c[0x0][0x3c4] ;  /* 0x0000f100ff0b7b82 */ /* 0x000e620000000800 */
[----:B---3--:R-:W-:Y:S01]  /*2fa0*/  IMAD R7, R7, 0x3, RZ ;  /* 0x0000000307077824 */ /* 0x008fe200078e02ff */
[----:B------:R-:W-:Y:S01]  /*2fb0*/  STS.U16 [R8+UR9+0x5a00], R49 ;  /* 0x005a003108007988 */ /* 0x000fe20008000409 */
[----:B0-----:R-:W-:Y:S02]  /*2fc0*/  PRMT R43, RZ, 0x7610, R43 ;  /* 0x00007610ff2b7816 */ /* 0x001fe4000000002b */
[----:B--2---:R-:W-:Y:S01]  /*2fd0*/  PRMT R45, RZ, 0x7610, R45 ;  /* 0x00007610ff2d7816 */ /* 0x004fe2000000002d */
[----:B------:R0:W-:Y:S02]  /*2fe0*/  STS.U16 [R8+UR9+0x5e00], R51 ;  /* 0x005e003308007988 */ /* 0x0001e40008000409 */
[----:B------:R-:W2:Y:S01]  /*2ff0*/  LDC R27, c[0x0][0x3c4] ;  /* 0x0000f100ff1b7b82 */ /* 0x000ea20000000800 */
[----:B----4-:R-:W-:Y:S01]  /*3000*/  IMAD R23, R23, 0xb, RZ ;  /* 0x0000000b17177824 */ /* 0x010fe200078e02ff */
[----:B------:R3:W-:Y:S01]  /*3010*/  STS.U16 [R8+UR9+0x6200], R53 ;  /* 0x0062003508007988 */ /* 0x0007e20008000409 */
[----:B------:R-:W-:-:S03]  /*3020*/  PRMT R47, RZ, 0x7610, R47 ;  /* 0x00007610ff2f7816 */ /* 0x000fc6000000002f */
[----:B------:R-:W-:Y:S01]  /*3030*/  STS.U16 [R8+UR9+0x6600], R55 ;  /* 0x0066003708007988 */ /* 0x000fe20008000409 */
[----:B0-----:R-:W-:Y:S01]  /*3040*/  IMAD.U32 R51, RZ, RZ, UR9 ;  /* 0x00000009ff337e24 */ /* 0x001fe2000f8e00ff */
[----:B------:R-:W0:Y:S02]  /*3050*/  LDC R49, c[0x0][0x3c4] ;  /* 0x0000f100ff317b82 */ /* 0x000e240000000800 */
[----:B------:R4:W-:Y:S01]  /*3060*/  STS.U16 [R8+UR9+0x6a00], R57 ;  /* 0x006a003908007988 */ /* 0x0009e20008000409 */
[----:B-1----:R-:W-:Y:S02]  /*3070*/  IMAD R25, R25, 0xc, RZ ;  /* 0x0000000c19197824 */ /* 0x002fe400078e02ff */
[----:B------:R-:W-:Y:S01]  /*3080*/  VIADD R152, R51, 0x1c000 ;  /* 0x0001c00033987836 */ /* 0x000fe20000000000 */
[----:B------:R-:W-:Y:S01]  /*3090*/  STS.U16 [R8+UR9+0x6e00], R59 ;  /* 0x006e003b08007988 */ /* 0x000fe20008000409 */
[--C-:B---3--:R-:W-:Y:S01]  /*30a0*/  IMAD.WIDE R52, R19, 0x2, R136.reuse ;  /* 0x0000000213347825 */ /* 0x108fe200078e0288 */
[----:B------:R-:W1:Y:S02]  /*30b0*/  LDC R13, c[0x0][0x3c4] ;  /* 0x0000f100ff0d7b82 */ /* 0x000e640000000800 */
[----:B------:R3:W-:Y:S01]  /*30c0*/  STS.U16 [R8+UR9+0x7200], R61 ;  /* 0x0072003d08007988 */ /* 0x0007e20008000409 */
[----:B------:R-:W-:Y:S01]  /*30d0*/  R2UR UR7, R152 ;  /* 0x00000000980772ca */ /* 0x000fe200000e0000 */
[----:B----4-:R-:W-:-:S02]  /*30e0*/  IMAD.WIDE R56, R23, 0x2, R136 ;  /* 0x0000000217387825 */ /* 0x010fc400078e0288 */
[----:B------:R4:W-:Y:S02]  /*30f0*/  STS.U16 [R8+UR9+0x7600], R63 ;  /* 0x0076003f08007988 */ /* 0x0009e40008000409 */
[----:B------:R-:W-:Y:S01]  /*3100*/  IMAD R11, R11, 0x5, RZ ;  /* 0x000000050b0b7824 */ /* 0x000fe200078e02ff */
[----:B------:R-:W1:Y:S01]  /*3110*/  LDC R29, c[0x0][0x3c4] ;  /* 0x0000f100ff1d7b82 */ /* 0x000e620000000800 */
[----:B------:R-:W-:Y:S01]  /*3120*/  STS.U16 [R8+UR9+0xfe00], R94 ;  /* 0x00fe005e08007988 */ /* 0x000fe20008000409 */
[----:B--2---:R-:W-:Y:S02]  /*3130*/  IMAD R27, R27, 0xd, RZ ;  /* 0x0000000d1b1b7824 */ /* 0x004fe400078e02ff */
[----:B---3--:R-:W-:Y:S01]  /*3140*/  IMAD.WIDE R60, R25, 0x2, R136 ;  /* 0x00000002193c7825 */ /* 0x008fe200078e0288 */
[----:B------:R2:W-:Y:S03]  /*3150*/  STS.U16 [R8+UR9+0x7a00], R65 ;  /* 0x007a004108007988 */ /* 0x0005e60008000409 */
[--C-:B0-----:R-:W-:Y:S01]  /*3160*/  IMAD.WIDE R54, R49, 0x2, R138.reuse ;  /* 0x0000000231367825 */ /* 0x101fe200078e028a */
[----:B------:R0:W-:Y:S01]  /*3170*/  STS.U16 [R8+UR9+0x7e00], R67 ;  /* 0x007e004308007988 */ /* 0x0001e20008000409 */
[----:B------:R-:W3:Y:S02]  /*3180*/  LDC R15, c[0x0][0x3c4] ;  /* 0x0000f100ff0f7b82 */ /* 0x000ee40000000800 */
[--C-:B----4-:R-:W-:Y:S01]  /*3190*/  IMAD.WIDE R62, R7, 0x2, R138.reuse ;  /* 0x00000002073e7825 */ /* 0x110fe200078e028a */
[----:B------:R4:W-:Y:S03]  /*31a0*/  STS.U16 [R8+UR9+0x8200], R69 ;  /* 0x0082004508007988 */ /* 0x0009e60008000409 */
[----:B--2---:R-:W-:Y:S01]  /*31b0*/  IMAD.WIDE R64, R25, 0x2, R138 ;  /* 0x0000000219407825 */ /* 0x004fe200078e028a */
[----:B------:R2:W-:Y:S01]  /*31c0*/  STS.U16 [R8+UR9+0x8600], R71 ;  /* 0x0086004708007988 */ /* 0x0005e20008000409 */
[----:B------:R-:W1:Y:S02]  /*31d0*/  LDC R31, c[0x0][0x3c4] ;  /* 0x0000f100ff1f7b82 */ /* 0x000e640000000800 */
[C---:B0-----:R-:W-:Y:S01]  /*31e0*/  IMAD.WIDE R66, R9.reuse, 0x2, R136 ;  /* 0x0000000209427825 */ /* 0x041fe200078e0288 */
[----:B------:R0:W-:Y:S03]  /*31f0*/  STS.U16 [R8+UR9+0x8a00], R73 ;  /* 0x008a004908007988 */ /* 0x0001e60008000409 */
[--C-:B----4-:R-:W-:Y:S01]  /*3200*/  IMAD.WIDE R68, R9, 0x2, R138.reuse ;  /* 0x0000000209447825 */ /* 0x110fe200078e028a */
[----:B------:R4:W-:Y:S03]  /*3210*/  STS.U16 [R8+UR9+0x8e00], R75 ;  /* 0x008e004b08007988 */ /* 0x0009e60008000409 */
[----:B--2---:R-:W-:Y:S01]  /*3220*/  IMAD.WIDE R70, R23, 0x2, R138 ;  /* 0x0000000217467825 */ /* 0x004fe200078e028a */
[----:B------:R2:W-:Y:S03]  /*3230*/  STS.U16 [R8+UR9+0x9200], R77 ;  /* 0x0092004d08007988 */ /* 0x0005e60008000409 */
[--C-:B0-----:R-:W-:Y:S01]  /*3240*/  IMAD.WIDE R72, R7, 0x2, R136.reuse ;  /* 0x0000000207487825 */ /* 0x101fe200078e0288 */
[----:B------:R0:W-:Y:S03]  /*3250*/  STS.U16 [R8+UR9+0x9600], R79 ;  /* 0x0096004f08007988 */ /* 0x0001e60008000409 */
[C---:B----4-:R-:W-:Y:S01]  /*3260*/  IMAD.WIDE R74, R21.reuse, 0x2, R136 ;  /* 0x00000002154a7825 */ /* 0x050fe200078e0288 */
[----:B------:R4:W-:Y:S03]  /*3270*/  STS.U16 [R8+UR9+0x9a00], R81 ;  /* 0x009a005108007988 */ /* 0x0009e60008000409 */
[----:B--2---:R-:W-:Y:S01]  /*3280*/  IMAD.WIDE R76, R21, 0x2, R138 ;  /* 0x00000002154c7825 */ /* 0x004fe200078e028a */
[----:B------:R2:W-:Y:S03]  /*3290*/  STS.U16 [R8+UR9+0x9e00], R83 ;  /* 0x009e005308007988 */ /* 0x0005e60008000409 */
[C---:B0-----:R-:W-:Y:S01]  /*32a0*/  IMAD.WIDE R78, R3.reuse, 0x2, R136 ;  /* 0x00000002034e7825 */ /* 0x041fe200078e0288 */
[----:B------:R0:W-:Y:S03]  /*32b0*/  STS.U16 [R8+UR9+0xa200], R85 ;  /* 0x00a2005508007988 */ /* 0x0001e60008000409 */
[--C-:B----4-:R-:W-:Y:S01]  /*32c0*/  IMAD.WIDE R80, R3, 0x2, R138.reuse ;  /* 0x0000000203507825 */ /* 0x110fe200078e028a */
[----:B------:R4:W-:Y:S03]  /*32d0*/  STS.U16 [R8+UR9+0xa600], R87 ;  /* 0x00a6005708007988 */ /* 0x0009e60008000409 */
[----:B--2---:R-:W-:Y:S01]  /*32e0*/  IMAD.WIDE R82, R19, 0x2, R138 ;  /* 0x0000000213527825 */ /* 0x004fe200078e028a */
[----:B------:R-:W-:Y:S03]  /*32f0*/  STS.U16 [R8+UR9+0xaa00], R103 ;  /* 0x00aa006708007988 */ /* 0x000fe60008000409 */
[--C-:B0-----:R-:W-:Y:S01]  /*3300*/  IMAD.WIDE R84, R147, 0x2, R136.reuse ;  /* 0x0000000293547825 */ /* 0x101fe200078e0288 */
[----:B------:R-:W-:Y:S03]  /*3310*/  STS.U16 [R8+UR9+0xae00], R105 ;  /* 0x00ae006908007988 */ /* 0x000fe60008000409 */
[----:B----4-:R-:W-:Y:S01]  /*3320*/  IMAD.WIDE R86, R17, 0x2, R136 ;  /* 0x0000000211567825 */ /* 0x010fe200078e0288 */
[----:B------:R-:W-:Y:S03]  /*3330*/  STS.U16 [R8+UR9+0xb200], R107 ;  /* 0x00b2006b08007988 */ /* 0x000fe60008000409 */
[----:B------:R-:W-:Y:S01]  /*3340*/  IMAD.WIDE R58, R11, 0x2, R138 ;  /* 0x000000020b3a7825 */ /* 0x000fe200078e028a */
[----:B------:R-:W-:Y:S03]  /*3350*/  STS.U16 [R8+UR9+0xb600], R109 ;  /* 0x00b6006d08007988 */ /* 0x000fe60008000409 */
[----:B-1----:R-:W-:Y:S01]  /*3360*/  IMAD R13, R13, 0x6, RZ ;  /* 0x000000060d0d7824 */ /* 0x002fe200078e02ff */
[----:B------:R-:W-:Y:S01]  /*3370*/  STS.U16 [R8+UR9+0xba00], R110 ;  /* 0x00ba006e08007988 */ /* 0x000fe20008000409 */
[----:B------:R-:W-:-:S02]  /*3380*/  IMAD R29, R29, 0xe, RZ ;  /* 0x0000000e1d1d7824 */ /* 0x000fc400078e02ff */
[----:B---3--:R-:W-:Y:S01]  /*3390*/  IMAD R15, R15, 0x7, RZ ;  /* 0x000000070f0f7824 */ /* 0x008fe200078e02ff */
[----:B------:R-:W-:Y:S01]  /*33a0*/  STS.U16 [R8+UR9+0xbe00], R117 ;  /* 0x00be007508007988 */ /* 0x000fe20008000409 */
[----:B------:R-:W-:-:S03]  /*33b0*/  IMAD R31, R31, 0xf, RZ ;  /* 0x0000000f1f1f7824 */ /* 0x000fc600078e02ff */
        /* <DEDUP_REMOVED lines=12> */
[----:B------:R-:W-:Y:S04]  /*3480*/  STS.U16 [R8+UR9+0xf200], R142 ;  /* 0x00f2008e08007988 */ /* 0x000fe80008000409 */
[----:B------:R-:W-:Y:S01]  /*3490*/  STS.U16 [R8+UR9+0xf600], R92 ;  /* 0x00f6005c08007988 */ /* 0x000fe20008000409 */
[----:B0-----:R-:W0:Y:S03]  /*34a0*/  LDC R141, c[0x0][0x3f0] ;  /* 0x0000fc00ff8d7b82 */ /* 0x001e260000000800 */
[----:B------:R1:W-:Y:S01]  /*34b0*/  STS.U16 [R8+UR9+0xfa00], R96 ;  /* 0x00fa006008007988 */ /* 0x0003e20008000409 */
[----:B------:R-:W-:Y:S01]  /*34c0*/  STTM.x128 tmem[UR6], RZ ;  /* 0x000000ff000079ed */ /* 0x000fe200083c0006 */
[----:B------:R-:W2:Y:S03]  /*34d0*/  FENCE.VIEW.ASYNC.T ;  /* 0x00000000000073c6 */ /* 0x000ea60000000200 */
[----:B--2---:R-:W-:Y:S01]  /*34e0*/  BAR.SYNC.DEFER_BLOCKING 0x0 ;  /* 0x0000000000007b1d */ /* 0x004fe20000010000 */
[----:B-1----:R-:W-:-:S02]  /*34f0*/  PRMT R8, RZ, 0x7610, R8 ;  /* 0x00007610ff087816 */ /* 0x002fc40000000008 */
[----:B------:R-:W-:-:S05]  /*3500*/  LOP3.LUT R50, R143, 0x3f, RZ, 0xc0, !PT ;  /* 0x0000003f8f327812 */ /* 0x000fca00078ec0ff */
[----:B------:R-:W1:Y:S01]  /*3510*/  LDC R140, c[0x0][0x3d4] ;  /* 0x0000f500ff8c7b82 */ /* 0x000e620000000800 */
[----:B------:R-:W-:Y:S04]  /*3520*/  STL [R1+0x170], R51 ;  /* 0x0001703301007387 */ /* 0x000fe80000100800 */
[----:B------:R-:W-:Y:S01]  /*3530*/  STL.64 [R1+0x68], R80 ;  /* 0x0000685001007387 */ /* 0x000fe20000100a00 */
[----:B0-----:R-:W-:-:S03]  /*3540*/  ISETP.GT.AND P3, PT, R141, RZ, PT ;  /* 0x000000ff8d00720c */ /* 0x001fc60003f64270 */
[----:B------:R-:W-:Y:S04]  /*3550*/  STL.64 [R1+0x110], R88 ;  /* 0x0001105801007387 */ /* 0x000fe80000100a00 */
[----:B------:R-:W-:Y:S04]  /*3560*/  STL.64 [R1+0x60], R78 ;  /* 0x0000604e01007387 */ /* 0x000fe80000100a00 */
[----:B------:R-:W0:Y:S02]  /*3570*/  FENCE.VIEW.ASYNC.S ;  /* 0x00000000000073c6 */ /* 0x000e240000000000 */
[----:B0-----:R0:W2:Y:S02]  /*3580*/  @!UP1 SYNCS.EXCH.64 URZ, [UR7], UR4 ;  /* 0x0000000407ff95b2 */ /* 0x0010a40008000100 */
[----:B--2---:R-:W-:Y:S06]  /*3590*/  BAR.SYNC.DEFER_BLOCKING 0x0 ;  /* 0x0000000000007b1d */ /* 0x004fec0000010000 */
[----:B------:R-:W-:Y:S04]  /*35a0*/  STL.64 [R1+0x108], R86 ;  /* 0x0001085601007387 */ /* 0x000fe80000100a00 */
[----:B------:R2:W-:Y:S04]  /*35b0*/  STL.64 [R1+0x168], R54 ;  /* 0x0001683601007387 */ /* 0x0005e80000100a00 */
[----:B------:R-:W-:Y:S04]  /*35c0*/  STL.64 [R1+0x160], R84 ;  /* 0x0001605401007387 */ /* 0x000fe80000100a00 */
[----:B------:R-:W-:Y:S04]  /*35d0*/  STL.64 [R1+0x100], R82 ;  /* 0x0001005201007387 */ /* 0x000fe80000100a00 */
[----:B------:R-:W3:Y:S04]  /*35e0*/  @P3 LDG.E.U16 R2, desc[UR10][R138.64] ;  /* 0x0000000a8a023981 */ /* 0x000ee8000c1e1500 */
[----:B------:R-:W4:Y:S04]  /*35f0*/  @P3 LDG.E.U16 R4, desc[UR10][R136.64] ;  /* 0x0000000a88043981 */ /* 0x000f28000c1e1500 */
[----:B------:R-:W4:Y:S04]  /*3600*/  @P3 LDG.E.U16 R34, desc[UR10][R88.64] ;  /* 0x0000000a58223981 */ /* 0x000f28000c1e1500 */
[----:B------:R-:W4:Y:S04]  /*3610*/  @P3 LDG.E.U16 R36, desc[UR10][R86.64] ;  /* 0x0000000a56243981 */ /* 0x000f28000c1e1500 */
[----:B------:R2:W4:Y:S04]  /*3620*/  @P3 LDG.E.U16 R6, desc[UR10][R54.64] ;  /* 0x0000000a36063981 */ /* 0x000528000c1e1500 */
[----:B------:R-:W4:Y:S04]  /*3630*/  @P3 LDG.E.U16 R8, desc[UR10][R84.64] ;  /* 0x0000000a54083981 */ /* 0x000f28000c1e1500 */
[----:B------:R-:W4:Y:S04]  /*3640*/  @P3 LDG.E.U16 R33, desc[UR10][R82.64] ;  /* 0x0000000a52213981 */ /* 0x000f28000c1e1500 */
[----:B------:R0:W4:Y:S04]  /*3650*/  @P3 LDG.E.U16 R35, desc[UR10][R52.64] ;  /* 0x0000000a34233981 */ /* 0x000128000c1e1500 */
[----:B------:R0:W-:Y:S04]  /*3660*/  STL.64 [R1+0xf8], R52 ;  /* 0x0000f83401007387 */ /* 0x0001e80000100a00 */
[----:B------:R-:W4:Y:S04]  /*3670*/  @P3 LDG.E.U16 R10, desc[UR10][R80.64] ;  /* 0x0000000a500a3981 */ /* 0x000f28000c1e1500 */
[----:B------:R-:W-:Y:S04]  /*3680*/  STL.64 [R1+0xf0], R76 ;  /* 0x0000f04c01007387 */ /* 0x000fe80000100a00 */
[----:B------:R-:W4:Y:S04]  /*3690*/  @P3 LDG.E.U16 R12, desc[UR10][R78.64] ;  /* 0x0000000a4e0c3981 */ /* 0x000f28000c1e1500 */
[----:B------:R-:W-:Y:S04]  /*36a0*/  STL.64 [R1+0xe8], R74 ;  /* 0x0000e84a01007387 */ /* 0x000fe80000100a00 */
[----:B------:R-:W4:Y:S04]  /*36b0*/  @P3 LDG.E.U16 R37, desc[UR10][R76.64] ;  /* 0x0000000a4c253981 */ /* 0x000f28000c1e1500 */
[----:B------:R0:W-:Y:S04]  /*36c0*/  STL.64 [R1+0x150], R62 ;  /* 0x0001503e01007387 */ /* 0x0001e80000100a00 */
[----:B------:R-:W4:Y:S01]  /*36d0*/  @P3 LDG.E.U16 R38, desc[UR10][R74.64] ;  /* 0x0000000a4a263981 */ /* 0x000f22000c1e1500 */
[----:B--2---:R-:W-:Y:S01]  /*36e0*/  IMAD.WIDE R54, R11, 0x2, R136 ;  /* 0x000000020b367825 */ /* 0x004fe200078e0288 */
[----:B------:R-:W-:-:S04]  /*36f0*/  @!UP0 UIADD3 UR16, UPT, UPT, -UR14, 0x100000, URZ ;  /* 0x001000000e108890 */ /* 0x000fc8000fffe1ff */
[----:B------:R-:W-:Y:S02]  /*3700*/  @!UP0 USHF.L.U32 UR17, UR16, 0xb, URZ ;  /* 0x0000000b10118899 */ /* 0x000fe400080006ff */
[----:B------:R-:W-:Y:S01]  /*3710*/  @!UP0 USHF.L.U32 UR16, UR16, 0x1, URZ ;  /* 0x0000000110108899 */ /* 0x000fe200080006ff */
[----:B------:R-:W-:Y:S01]  /*3720*/  IMAD R133, R5, 0x10, R50 ;  /* 0x0000001005857824 */ /* 0x000fe200078e0232 */
[----:B------:R-:W-:Y:S04]  /*3730*/  STL.64 [R1+0x148], R72 ;  /* 0x0001484801007387 */ /* 0x000fe80000100a00 */
[----:B------:R2:W4:Y:S04]  /*3740*/  @P3 LDG.E.U16 R14, desc[UR10][R62.64] ;  /* 0x0000000a3e0e3981 */ /* 0x000528000c1e1500 */
[----:B------:R-:W4:Y:S04]  /*3750*/  @P3 LDG.E.U16 R16, desc[UR10][R72.64] ;  /* 0x0000000a48103981 */ /* 0x000f28000c1e1500 */
[----:B------:R-:W4:Y:S01]  /*3760*/  @P3 LDG.E.U16 R39, desc[UR10][R70.64] ;  /* 0x0000000a46273981 */ /* 0x000f22000c1e1500 */
[C---:B0-----:R-:W-:Y:S01]  /*3770*/  IMAD.WIDE R52, R27.reuse, 0x2, R138 ;  /* 0x000000021b347825 */ /* 0x041fe200078e028a */
[----:B------:R-:W-:Y:S01]  /*3780*/  VOTEU.ALL UP1, P2 ;  /* 0x0000000000ff7886 */ /* 0x000fe20001020000 */
[----:B------:R-:W-:Y:S01]  /*3790*/  UIADD3 UR5, UPT, UPT, UR8, 0x100, URZ ;  /* 0x0000010008057890 */ /* 0x000fe2000fffe0ff */
[----:B------:R-:W-:Y:S04]  /*37a0*/  STL.64 [R1+0xe0], R70 ;  /* 0x0000e04601007387 */ /* 0x000fe80000100a00 */
[----:B------:R0:W4:Y:S01]  /*37b0*/  @P3 LDG.E.U16 R40, desc[UR10][R56.64] ;  /* 0x0000000a38283981 */ /* 0x000122000c1e1500 */
[----:B--2---:R-:W-:Y:S01]  /*37c0*/  IMAD.WIDE R62, R27, 0x2, R136 ;  /* 0x000000021b3e7825 */ /* 0x004fe200078e0288 */
[----:B------:R2:W1:Y:S02]  /*37d0*/  @!UP1 SYNCS.EXCH.64 URZ, [UR9+0x1c008], UR16 ;  /* 0x01c0081009ff95b2 */ /* 0x0004640008000100 */
[----:B------:R0:W-:Y:S04]  /*37e0*/  STL.64 [R1+0xd8], R56 ;  /* 0x0000d83801007387 */ /* 0x0001e80000100a00 */
[----:B------:R-:W-:Y:S04]  /*37f0*/  STL.64 [R1+0x140], R68 ;  /* 0x0001404401007387 */ /* 0x000fe80000100a00 */
[----:B------:R-:W-:Y:S04]  /*3800*/  STL.64 [R1+0x138], R66 ;  /* 0x0001384201007387 */ /* 0x000fe80000100a00 */
[----:B------:R-:W2:Y:S01]  /*3810*/  @P3 LDG.E.U16 R18, desc[UR10][R68.64] ;  /* 0x0000000a44123981 */ /* 0x000ea2000c1e1500 */
[--C-:B0-----:R-:W-:Y:S01]  /*3820*/  IMAD.WIDE R56, R13, 0x2, R138.reuse ;  /* 0x000000020d387825 */ /* 0x101fe200078e028a */
[----:B------:R-:W0:Y:S02]  /*3830*/  LDC R11, c[0x0][0x3d0] ;  /* 0x0000f400ff0b7b82 */ /* 0x000e240000000800 */
[----:B------:R-:W-:Y:S04]  /*3840*/  STL.64 [R1+0xd0], R64 ;  /* 0x0000d04001007387 */ /* 0x000fe80000100a00 */
[----:B------:R-:W2:Y:S04]  /*3850*/  @P3 LDG.E.U16 R20, desc[UR10][R66.64] ;  /* 0x0000000a42143981 */ /* 0x000ea8000c1e1500 */
[----:B------:R1:W-:Y:S04]  /*3860*/  STL.64 [R1+0xc8], R60 ;  /* 0x0000c83c01007387 */ /* 0x0003e80000100a00 */
[----:B------:R-:W2:Y:S04]  /*3870*/  @P3 LDG.E.U16 R41, desc[UR10][R64.64] ;  /* 0x0000000a40293981 */ /* 0x000ea8000c1e1500 */
[----:B------:R-:W-:Y:S04]  /*3880*/  STL.64 [R1+0x130], R58 ;  /* 0x0001303a01007387 */ /* 0x000fe80000100a00 */
[----:B------:R1:W2:Y:S04]  /*3890*/  @P3 LDG.E.U16 R42, desc[UR10][R60.64] ;  /* 0x0000000a3c2a3981 */ /* 0x0002a8000c1e1500 */
[----:B------:R1:W-:Y:S04]  /*38a0*/  STL.64 [R1+0x128], R54 ;  /* 0x0001283601007387 */ /* 0x0003e80000100a00 */
[----:B------:R1:W2:Y:S02]  /*38b0*/  @P3 LDG.E.U16 R24, desc[UR10][R54.64] ;  /* 0x0000000a36183981 */ /* 0x0002a4000c1e1500 */
[----:B-1----:R-:W-:-:S02]  /*38c0*/  IMAD.WIDE R60, R29, 0x2, R138 ;  /* 0x000000021d3c7825 */ /* 0x002fc400078e028a */
[----:B------:R1:W2:Y:S04]  /*38d0*/  @P3 LDG.E.U16 R22, desc[UR10][R58.64] ;  /* 0x0000000a3a163981 */ /* 0x0002a8000c1e1500 */
[----:B------:R0:W2:Y:S01]  /*38e0*/  @P3 LDG.E.U16 R43, desc[UR10][R52.64] ;  /* 0x0000000a342b3981 */ /* 0x0000a2000c1e1500 */
[----:B------:R-:W-:-:S03]  /*38f0*/  IMAD.WIDE R54, R13, 0x2, R136 ;  /* 0x000000020d367825 */ /* 0x000fc600078e0288 */
[----:B------:R-:W2:Y:S01]  /*3900*/  @P3 LDG.E.U16 R44, desc[UR10][R62.64] ;  /* 0x0000000a3e2c3981 */ /* 0x000ea2000c1e1500 */
[----:B-1----:R-:W-:-:S03]  /*3910*/  IMAD.WIDE R58, R29, 0x2, R136 ;  /* 0x000000021d3a7825 */ /* 0x002fc600078e0288 */
[----:B------:R1:W2:Y:S04]  /*3920*/  @P3 LDG.E.U16 R26, desc[UR10][R56.64] ;  /* 0x0000000a381a3981 */ /* 0x0002a8000c1e1500 */
[----:B------:R0:W2:Y:S04]  /*3930*/  @P3 LDG.E.U16 R28, desc[UR10][R54.64] ;  /* 0x0000000a361c3981 */ /* 0x0000a8000c1e1500 */
[----:B------:R-:W2:Y:S04]  /*3940*/  @P3 LDG.E.U16 R45, desc[UR10][R60.64] ;  /* 0x0000000a3c2d3981 */ /* 0x000ea8000c1e1500 */
[----:B------:R-:W2:Y:S04]  /*3950*/  @P3 LDG.E.U16 R46, desc[UR10][R58.64] ;  /* 0x0000000a3a2e3981 */ /* 0x000ea8000c1e1500 */
[----:B------:R0:W-:Y:S04]  /*3960*/  STL.64 [R1+0xc0], R52 ;  /* 0x0000c03401007387 */ /* 0x0001e80000100a00 */
[----:B------:R-:W-:Y:S04]  /*3970*/  STL.64 [R1+0xb8], R62 ;  /* 0x0000b83e01007387 */ /* 0x000fe80000100a00 */
[----:B------:R1:W-:Y:S01]  /*3980*/  STL.64 [R1+0x120], R56 ;  /* 0x0001203801007387 */ /* 0x0003e20000100a00 */
[----:B0-----:R-:W-:-:S03]  /*3990*/  IMAD.WIDE R52, R15, 0x2, R138 ;  /* 0x000000020f347825 */ /* 0x001fc600078e028a */
[----:B------:R0:W-:Y:S04]  /*39a0*/  STL.64 [R1+0x118], R54 ;  /* 0x0001183601007387 */ /* 0x0001e80000100a00 */
[----:B------:R-:W-:Y:S01]  /*39b0*/  STL.64 [R1+0x98], R60 ;  /* 0x0000983c01007387 */ /* 0x000fe20000100a00 */
[----:B-1----:R-:W-:-:S03]  /*39c0*/  IMAD.WIDE R56, R15, 0x2, R136 ;  /* 0x000000020f387825 */ /* 0x002fc600078e0288 */
[----:B------:R-:W-:Y:S04]  /*39d0*/  STL.64 [R1+0xb0], R58 ;  /* 0x0000b03a01007387 */ /* 0x000fe80000100a00 */
[----:B------:R1:W-:Y:S01]  /*39e0*/  STL.64 [R1+0xa8], R52 ;  /* 0x0000a83401007387 */ /* 0x0003e20000100a00 */
[----:B0-----:R-:W-:-:S03]  /*39f0*/  IMAD.WIDE R54, R31, 0x2, R138 ;  /* 0x000000021f367825 */ /* 0x001fc600078e028a */
[----:B------:R1:W2:Y:S04]  /*3a00*/  @P3 LDG.E.U16 R30, desc[UR10][R52.64] ;  /* 0x0000000a341e3981 */ /* 0x0002a8000c1e1500 */
[----:B------:R-:W2:Y:S04]  /*3a10*/  @P3 LDG.E.U16 R32, desc[UR10][R56.64] ;  /* 0x0000000a38203981 */ /* 0x000ea8000c1e1500 */
[----:B------:R-:W2:Y:S01]  /*3a20*/  @P3 LDG.E.U16 R47, desc[UR10][R54.64] ;  /* 0x0000000a362f3981 */ /* 0x000ea2000c1e1500 */
[----:B-1----:R-:W-:-:S05]  /*3a30*/  IMAD.WIDE R52, R31, 0x2, R136 ;  /* 0x000000021f347825 */ /* 0x002fca00078e0288 */
[----:B------:R-:W2:Y:S01]  /*3a40*/  @P3 LDG.E.U16 R48, desc[UR10][R52.64] ;  /* 0x0000000a34303981 */ /* 0x000ea2000c1e1500 */
[----:B------:R-:W-:-:S05]  /*3a50*/  IMAD.SHL.U32 R133, R133, 0x2, RZ ;  /* 0x0000000285857824 */ /* 0x000fca00078e00ff */
[C---:B------:R-:W-:Y:S02]  /*3a60*/  LOP3.LUT R9, R133.reuse, 0x10, RZ, 0x3c, !PT ;  /* 0x0000001085097812 */ /* 0x040fe400078e3cff */
[----:B------:R-:W-:Y:S01]  /*3a70*/  LOP3.LUT R7, R133, 0x20, RZ, 0x3c, !PT ;  /* 0x0000002085077812 */ /* 0x000fe200078e3cff */
[----:B------:R-:W-:-:S05]  /*3a80*/  VIADD R3, R0, UR5 ;  /* 0x0000000500037c36 */ /* 0x000fca0008000000 */
[----:B------:R-:W-:Y:S01]  /*3a90*/  R2UR UR4, R3 ;  /* 0x00000000030472ca */ /* 0x000fe200000e0000 */
[----:B------:R-:W-:-:S12]  /*3aa0*/  STL.64 [R1+0xa0], R56 ;  /* 0x0000a03801007387 */ /* 0x000fd80000100a00 */
[----:B------:R-:W-:Y:S01]  /*3ab0*/  ULEA UR4, UR12, UR4, 0x1 ;  /* 0x000000040c047291 */ /* 0x000fe2000f8e08ff */
[----:B------:R-:W-:Y:S04]  /*3ac0*/  STL.64 [R1+0x90], R54 ;  /* 0x0000903601007387 */ /* 0x000fe80000100a00 */
[----:B------:R-:W-:Y:S01]  /*3ad0*/  STL.64 [R1+0x88], R52 ;  /* 0x0000883401007387 */ /* 0x000fe20000100a00 */
[----:B------:R-:W-:-:S04]  /*3ae0*/  @!UP0 UIADD3 UR14, UPT, UPT, -UR14, 0x100000, URZ ;  /* 0x001000000e0e8890 */ /* 0x000fc8000fffe1ff */
[----:B------:R-:W-:Y:S02]  /*3af0*/  @!UP0 USHF.L.U32 UR15, UR14, 0xb, URZ ;  /* 0x0000000b0e0f8899 */ /* 0x000fe400080006ff */
[----:B------:R-:W-:Y:S01]  /*3b00*/  @!UP0 USHF.L.U32 UR14, UR14, 0x1, URZ ;  /* 0x000000010e0e8899 */ /* 0x000fe200080006ff */
[----:B------:R-:W-:Y:S01]  /*3b10*/  ISETP.EQ.U32.AND P4, PT, R135, RZ, P3 ;  /* 0x000000ff8700720c */ /* 0x000fe20001f82070 */
[----:B------:R-:W-:Y:S01]  /*3b20*/  VOTEU.ALL UP1, P2 ;  /* 0x0000000000ff7886 */ /* 0x000fe20001020000 */
[----:B---3--:R0:W-:Y:S04]  /*3b30*/  STS.U16 [R133+UR9+0x10000], R2 ;  /* 0x0100000285007988 */ /* 0x0081e80008000409 */
[----:B----4-:R1:W-:Y:S04]  /*3b40*/  STS.U16 [R133+UR9+0x12000], R4 ;  /* 0x0120000485007988 */ /* 0x0103e80008000409 */
[----:B------:R-:W-:Y:S04]  /*3b50*/  STS.U16 [R133+UR9+0x10400], R34 ;  /* 0x0104002285007988 */ /* 0x000fe80008000409 */
[----:B------:R-:W-:Y:S01]  /*3b60*/  STS.U16 [R133+UR9+0x12400], R36 ;  /* 0x0124002485007988 */ /* 0x000fe20008000409 */
[----:B0-----:R-:W-:-:S03]  /*3b70*/  LOP3.LUT R2, R133, 0x30, RZ, 0x3c, !PT ;  /* 0x0000003085027812 */ /* 0x001fc600078e3cff */
[----:B------:R-:W-:Y:S04]  /*3b80*/  STS.U16 [R9+UR9+0x10080], R6 ;  /* 0x0100800609007988 */ /* 0x000fe80008000409 */
[----:B------:R-:W-:Y:S04]  /*3b90*/  STS.U16 [R9+UR9+0x12080], R8 ;  /* 0x0120800809007988 */ /* 0x000fe80008000409 */
[----:B------:R-:W-:Y:S04]  /*3ba0*/  STS.U16 [R9+UR9+0x10480], R33 ;  /* 0x0104802109007988 */ /* 0x000fe80008000409 */
[----:B------:R0:W-:Y:S01]  /*3bb0*/  STS.U16 [R9+UR9+0x12480], R35 ;  /* 0x0124802309007988 */ /* 0x0001e20008000409 */
[----:B-1----:R-:W-:-:S03]  /*3bc0*/  LOP3.LUT R4, R133, 0x40, RZ, 0x3c, !PT ;  /* 0x0000004085047812 */ /* 0x002fc600078e3cff */
[----:B------:R-:W-:Y:S01]  /*3bd0*/  STS.U16 [R7+UR9+0x10100], R10 ;  /* 0x0101000a07007988 */ /* 0x000fe20008000409 */
[----:B0-----:R-:W0:Y:S03]  /*3be0*/  LDC R9, c[0x0][0x3a8] ;  /* 0x0000ea00ff097b82 */ /* 0x001e260000000800 */
[----:B------:R-:W-:Y:S04]  /*3bf0*/  STS.U16 [R7+UR9+0x12100], R12 ;  /* 0x0121000c07007988 */ /* 0x000fe80008000409 */
[----:B------:R-:W-:Y:S04]  /*3c00*/  STS.U16 [R7+UR9+0x10500], R37 ;  /* 0x0105002507007988 */ /* 0x000fe80008000409 */
[----:B------:R-:W-:Y:S04]  /*3c10*/  STS.U16 [R7+UR9+0x12500], R38 ;  /* 0x0125002607007988 */ /* 0x000fe80008000409 */
[----:B------:R-:W-:Y:S04]  /*3c20*/  STS.U16 [R2+UR9+0x10180], R14 ;  /* 0x0101800e02007988 */ /* 0x000fe80008000409 */
[----:B------:R-:W-:Y:S04]  /*3c30*/  STS.U16 [R2+UR9+0x12180], R16 ;  /* 0x0121801002007988 */ /* 0x000fe80008000409 */
[----:B------:R-:W-:Y:S04]  /*3c40*/  STS.U16 [R2+UR9+0x10580], R39 ;  /* 0x0105802702007988 */ /* 0x000fe80008000409 */
[----:B------:R1:W-:Y:S02]  /*3c50*/  STS.U16 [R2+UR9+0x12580], R40 ;  /* 0x0125802802007988 */ /* 0x0003e40008000409 */
[----:B-1----:R-:W-:-:S02]  /*3c60*/  LOP3.LUT R2, R133, 0x50, RZ, 0x3c, !PT ;  /* 0x0000005085027812 */ /* 0x002fc400078e3cff */
[----:B--2---:R-:W-:Y:S04]  /*3c70*/  STS.U16 [R4+UR9+0x10200], R18 ;  /* 0x0102001204007988 */ /* 0x004fe80008000409 */
[----:B------:R-:W-:Y:S04]  /*3c80*/  STS.U16 [R4+UR9+0x12200], R20 ;  /* 0x0122001404007988 */ /* 0x000fe80008000409 */
[----:B------:R-:W-:Y:S04]  /*3c90*/  STS.U16 [R4+UR9+0x10600], R41 ;  /* 0x0106002904007988 */ /* 0x000fe80008000409 */
[----:B------:R1:W-:Y:S02]  /*3ca0*/  STS.U16 [R4+UR9+0x12600], R42 ;  /* 0x0126002a04007988 */ /* 0x0003e40008000409 */
[----:B-1----:R-:W-:-:S02]  /*3cb0*/  LOP3.LUT R4, R133, 0x60, RZ, 0x3c, !PT ;  /* 0x0000006085047812 */ /* 0x002fc400078e3cff */
[----:B------:R-:W-:Y:S04]  /*3cc0*/  STS.U16 [R2+UR9+0x10280], R22 ;  /* 0x0102801602007988 */ /* 0x000fe80008000409 */
[----:B------:R-:W-:Y:S04]  /*3cd0*/  STS.U16 [R2+UR9+0x12280], R24 ;  /* 0x0122801802007988 */ /* 0x000fe80008000409 */
[----:B------:R-:W-:Y:S04]  /*3ce0*/  STS.U16 [R2+UR9+0x10680], R43 ;  /* 0x0106802b02007988 */ /* 0x000fe80008000409 */
[----:B------:R-:W-:Y:S04]  /*3cf0*/  STS.U16 [R2+UR9+0x12680], R44 ;  /* 0x0126802c02007988 */ /* 0x000fe80008000409 */
[----:B------:R-:W-:Y:S04]  /*3d00*/  STS.U16 [R4+UR9+0x10300], R26 ;  /* 0x0103001a04007988 */ /* 0x000fe80008000409 */
[----:B------:R-:W-:Y:S04]  /*3d10*/  STS.U16 [R4+UR9+0x12300], R28 ;  /* 0x0123001c04007988 */ /* 0x000fe80008000409 */
[----:B------:R-:W-:Y:S04]  /*3d20*/  STS.U16 [R4+UR9+0x10700], R45 ;  /* 0x0107002d04007988 */ /* 0x000fe80008000409 */
[----:B------:R1:W-:Y:S02]  /*3d30*/  STS.U16 [R4+UR9+0x12700], R46 ;  /* 0x0127002e04007988 */ /* 0x0003e40008000409 */
[----:B-1----:R-:W-:-:S05]  /*3d40*/  MOV R4, UR4 ;  /* 0x0000000400047c02 */ /* 0x002fca0008000f00 */
[----:B------:R-:W-:Y:S01]  /*3d50*/  STL [R1+0x7c], R4 ;  /* 0x00007c0401007387 */ /* 0x000fe20000100800 */
[----:B------:R-:W-:-:S05]  /*3d60*/  LOP3.LUT R2, R133, 0x70, RZ, 0x3c, !PT ;  /* 0x0000007085027812 */ /* 0x000fca00078e3cff */
[----:B------:R-:W-:Y:S04]  /*3d70*/  STS.U16 [R2+UR9+0x10380], R30 ;  /* 0x0103801e02007988 */ /* 0x000fe80008000409 */
[----:B------:R-:W-:Y:S04]  /*3d80*/  STS.U16 [R2+UR9+0x12380], R32 ;  /* 0x0123802002007988 */ /* 0x000fe80008000409 */
[----:B------:R-:W-:Y:S04]  /*3d90*/  STS.U16 [R2+UR9+0x10780], R47 ;  /* 0x0107802f02007988 */ /* 0x000fe80008000409 */
[----:B------:R1:W-:Y:S01]  /*3da0*/  STS.U16 [R2+UR9+0x12780], R48 ;  /* 0x0127803002007988 */ /* 0x0003e20008000409 */
[----:B------:R2:W-:Y:S06]  /*3db0*/  MEMBAR.ALL.CTA ;  /* 0x0000000000007992 */ /* 0x0005ec0000008000 */
[----:B--2---:R-:W-:Y:S04]  /*3dc0*/  FENCE.VIEW.ASYNC.S ;  /* 0x00000000000073c6 */ /* 0x004fe80000000000 */
[----:B------:R-:W2:Y:S02]  /*3dd0*/  FENCE.VIEW.ASYNC.S ;  /* 0x00000000000073c6 */ /* 0x000ea40000000000 */
[----:B--2---:R2:W3:Y:S01]  /*3de0*/  @!UP1 SYNCS.EXCH.64 URZ, [UR9+0x14000], UR14 ;  /* 0x0140000e09ff95b2 */ /* 0x0044e20008000100 */
[----:B-1----:R-:W-:Y:S01]  /*3df0*/  VIADD R2, R51, 0x14000 ;  /* 0x0001400033027836 */ /* 0x002fe20000000000 */
[----:B---3--:R-:W-:Y:S06]  /*3e00*/  BAR.SYNC.DEFER_BLOCKING 0x0 ;  /* 0x0000000000007b1d */ /* 0x008fec0000010000 */
[----:B0-----:R-:W-:Y:S05]  /*3e10*/  @!P4 BRA `(.L_x_6) ;  /* 0x0000000800e8c947 */ /* 0x001fea0003800000 */
[----:B------:R-:W-:Y:S01]  /*3e20*/  IMAD.U32 R4, RZ, RZ, UR9 ;  /* 0x00000009ff047e24 */ /* 0x000fe2000f8e00ff */
[----:B------:R-:W-:Y:S01]  /*3e30*/  ELECT P0, URZ, PT ;  /* 0x0000000000ff782f */ /* 0x000fe20003800000 */
[----:B------:R-:W-:Y:S01]  /*3e40*/  VIADD R3, R51, 0x10000 ;  /* 0x0001000033037836 */ /* 0x000fe20000000000 */
[----:B------:R-:W-:Y:S01]  /*3e50*/  UMOV UR46, 0x0 ;  /* 0x00000000002e7882 */ /* 0x000fe20000000000 */
[----:B------:R-:W-:Y:S01]  /*3e60*/  IMAD.MOV.U32 R6, RZ, RZ, RZ ;  /* 0x000000ffff067224 */ /* 0x000fe200078e00ff */
[----:B------:R-:W-:Y:S01]  /*3e70*/  SHF.R.U32.HI R4, RZ, 0x4, R4 ;  /* 0x00000004ff047819 */ /* 0x000fe20000011604 */
[----:B------:R-:W-:Y:S01]  /*3e80*/  UMOV UR47, 0x4048490 ;  /* 0x04048490002f7882 */ /* 0x000fe20000000000 */
[----:B------:R-:W-:Y:S01]  /*3e90*/  SHF.R.U32.HI R5, RZ, 0x4, R3 ;  /* 0x00000004ff057819 */ /* 0x000fe20000011603 */
[----:B------:R-:W-:Y:S01]  /*3ea0*/  UMOV UR70, 0x0 ;  /* 0x0000000000467882 */ /* 0x000fe20000000000 */
[----:B------:R-:W-:Y:S01]  /*3eb0*/  SGXT.U32 R3, R4, 0xe ;  /* 0x0000000e0403781a */ /* 0x000fe20000000000 */
[----:B------:R-:W-:Y:S01]  /*3ec0*/  UMOV UR71, 0x4048490 ;  /* 0x0404849000477882 */ /* 0x000fe20000000000 */
[----:B------:R-:W-:Y:S01]  /*3ed0*/  SGXT.U32 R4, R5, 0xe ;  /* 0x0000000e0504781a */ /* 0x000fe20000000000 */
[----:B------:R-:W-:Y:S01]  /*3ee0*/  IMAD.MOV.U32 R5, RZ, RZ, RZ ;  /* 0x000000ffff057224 */ /* 0x000fe200078e00ff */
[C---:B------:R-:W-:Y:S01]  /*3ef0*/  R2UR UR4, R3.reuse ;  /* 0x00000000030472ca */ /* 0x040fe200000e0000 */
[----:B------:R-:W-:Y:S01]  /*3f00*/  UMOV UR52, 0x0 ;  /* 0x0000000000347882 */ /* 0x000fe20000000000 */
[C---:B------:R-:W-:Y:S01]  /*3f10*/  R2UR UR13, R4.reuse ;  /* 0x00000000040d72ca */ /* 0x040fe200000e0000 */
[----:B------:R-:W-:Y:S01]  /*3f20*/  UMOV UR53, 0x4048490 ;  /* 0x0404849000357882 */ /* 0x000fe20000000000 */
[----:B------:R-:W-:Y:S01]  /*3f30*/  IADD3 R3, P5, PT, R3, 0x80, RZ ;  /* 0x0000008003037810 */ /* 0x000fe20007fbe0ff */
[----:B------:R-:W-:Y:S01]  /*3f40*/  UMOV UR56, 0x0 ;  /* 0x0000000000387882 */ /* 0x000fe20000000000 */
[----:B------:R-:W-:Y:S01]  /*3f50*/  IADD3 R4, P6, PT, R4, 0x2, RZ ;  /* 0x0000000204047810 */ /* 0x000fe20007fde0ff */
[----:B------:R-:W-:Y:S01]  /*3f60*/  UMOV UR57, 0x4048490 ;  /* 0x0404849000397882 */ /* 0x000fe20000000000 */
[----:B------:R-:W-:Y:S01]  /*3f70*/  IADD3.X R5, PT, PT, R5, 0x40004040, RZ, P5, !PT ;  /* 0x4000404005057810 */ /* 0x000fe20002ffe4ff */
[----:B------:R-:W-:Y:S01]  /*3f80*/  UMOV UR64, 0x0 ;  /* 0x0000000000407882 */ /* 0x000fe20000000000 */
[----:B------:R-:W-:Y:S01]  /*3f90*/  IADD3.X R6, PT, PT, R6, 0x40004040, RZ, P6, !PT ;  /* 0x4000404006067810 */ /* 0x000fe200037fe4ff */
[----:B------:R-:W-:Y:S01]  /*3fa0*/  UMOV UR65, 0x4048490 ;  /* 0x0404849000417882 */ /* 0x000fe20000000000 */
[----:B------:R-:W-:Y:S01]  /*3fb0*/  R2UR UR16, R4 ;  /* 0x00000000041072ca */ /* 0x000fe200000e0000 */
[----:B------:R-:W-:Y:S01]  /*3fc0*/  IMAD.U32 R12, RZ, RZ, UR4 ;  /* 0x00000004ff0c7e24 */ /* 0x000fe2000f8e00ff */
[----:B--2---:R-:W-:Y:S01]  /*3fd0*/  R2UR UR15, R5 ;  /* 0x00000000050f72ca */ /* 0x004fe200000e0000 */
[----:B------:R-:W-:Y:S01]  /*3fe0*/  IMAD.U32 R4, RZ, RZ, UR13 ;  /* 0x0000000dff047e24 */ /* 0x000fe2000f8e00ff */
[----:B------:R-:W-:Y:S01]  /*3ff0*/  @P0 MOV R13, 0x40004040 ;  /* 0x40004040000d0802 */ /* 0x000fe20000000f00 */
[----:B------:R-:W-:Y:S01]  /*4000*/  @P0 IMAD.MOV.U32 R5, RZ, RZ, 0x40004040 ;  /* 0x40004040ff050424 */ /* 0x000fe200078e00ff */
[----:B------:R-:W-:Y:S01]  /*4010*/  R2UR UR14, R3 ;  /* 0x00000000030e72ca */ /* 0x000fe200000e0000 */
[----:B------:R-:W-:Y:S01]  /*4020*/  UMOV UR76, 0x0 ;  /* 0x00000000004c7882 */ /* 0x000fe20000000000 */
[----:B------:R-:W-:Y:S01]  /*4030*/  R2UR UR17, R6 ;  /* 0x00000000061172ca */ /* 0x000fe200000e0000 */
[----:B------:R-:W-:Y:S01]  /*4040*/  UMOV UR77, 0x4048490 ;  /* 0x04048490004d7882 */ /* 0x000fe20000000000 */
[----:B------:R-:W-:Y:S01]  /*4050*/  @P0 R2UR UR44, R12 ;  /* 0x000000000c2c02ca */ /* 0x000fe200000e0000 */
[----:B------:R-:W-:Y:S01]  /*4060*/  UMOV UR58, 0x0 ;  /* 0x00000000003a7882 */ /* 0x000fe20000000000 */
[----:B------:R-:W-:Y:S01]  /*4070*/  @P0 R2UR UR45, R13 ;  /* 0x000000000d2d02ca */ /* 0x000fe200000e0000 */
[----:B------:R-:W-:Y:S01]  /*4080*/  UMOV UR59, 0x4048490 ;  /* 0x04048490003b7882 */ /* 0x000fe20000000000 */
[----:B------:R-:W-:Y:S01]  /*4090*/  @P0 R2UR UR62, R4 ;  /* 0x00000000043e02ca */ /* 0x000fe200000e0000 */
[----:B------:R-:W-:Y:S01]  /*40a0*/  UMOV UR68, 0x0 ;  /* 0x0000000000447882 */ /* 0x000fe20000000000 */
[----:B------:R-:W-:Y:S01]  /*40b0*/  @P0 R2UR UR63, R5 ;  /* 0x00000000053f02ca */ /* 0x000fe200000e0000 */
[----:B------:R-:W-:Y:S01]  /*40c0*/  UMOV UR69, 0x4048490 ;  /* 0x0404849000457882 */ /* 0x000fe20000000000 */
[----:B------:R-:W-:Y:S01]  /*40d0*/  UMOV UR66, 0x0 ;  /* 0x0000000000427882 */ /* 0x000fe20000000000 */
[----:B------:R-:W-:Y:S01]  /*40e0*/  UIADD3.64 UR42, UPT, UPT, UR14, 0x80, URZ ;  /* 0x000000800e2a7897 */ /* 0x000fe2000fffe0ff */
[----:B------:R-:W-:Y:S01]  /*40f0*/  IMAD.MOV.U32 R3, RZ, RZ, RZ ;  /* 0x000000ffff037224 */ /* 0x000fe200078e00ff */
[----:B------:R-:W-:-:S02]  /*4100*/  UIADD3.64 UR48, UPT, UPT, UR16, 0x2, URZ ;  /* 0x0000000210307897 */ /* 0x000fc4000fffe0ff */
[----:B------:R-:W-:Y:S02]  /*4110*/  UIADD3.64 UR50, UPT, UPT, UR16, 0x4, URZ ;  /* 0x0000000410327897 */ /* 0x000fe4000fffe0ff */
[----:B------:R-:W-:Y:S01]  /*4120*/  UIADD3.64 UR74, UPT, UPT, UR14, 0x180, URZ ;  /* 0x000001800e4a7897 */ /* 0x000fe2000fffe0ff */
[----:B------:R-:W-:Y:S01]  /*4130*/  @P0 MOV R4, R2 ;  /* 0x0000000200040202 */ /* 0x000fe20000000f00 */
[----:B------:R-:W-:Y:S02]  /*4140*/  UIADD3.64 UR54, UPT, UPT, UR16, 0x80, URZ ;  /* 0x0000008010367897 */ /* 0x000fe4000fffe0ff */
[----:B------:R0:W-:Y:S01]  /*4150*/  UTCHMMA gdesc[UR44], gdesc[UR62], tmem[UR5], tmem[UR46], idesc[UR47], !UPT ;  /* 0x00ff2e3e2c0075ea */ /* 0x0001e2000f800005 */
[----:B------:R-:W-:Y:S01]  /*4160*/  UTCHMMA gdesc[UR14], gdesc[UR16], tmem[UR5], tmem[UR70], idesc[UR71], UPT ;  /* 0x00ff46100e0075ea */ /* 0x000fe2000b800005 */
[----:B------:R1:W-:Y:S01]  /*4170*/  UTCHMMA gdesc[UR42], gdesc[UR48], tmem[UR5], tmem[UR52], idesc[UR53], UPT ;  /* 0x00ff34302a0075ea */ /* 0x0003e2000b800005 */
[----:B------:R-:W-:Y:S01]  /*4180*/  UMOV UR67, 0x4048490 ;  /* 0x0404849000437882 */ /* 0x000fe20000000000 */
[----:B------:R-:W-:Y:S01]  /*4190*/  UMOV UR60, 0x0 ;  /* 0x00000000003c7882 */ /* 0x000fe20000000000 */
[----:B------:R-:W-:Y:S01]  /*41a0*/  UMOV UR61, 0x4048490 ;  /* 0x04048490003d7882 */ /* 0x000fe20000000000 */
[----:B------:R-:W-:Y:S01]  /*41b0*/  UMOV UR72, 0x0 ;  /* 0x0000000000487882 */ /* 0x000fe20000000000 */
[----:B------:R-:W-:Y:S01]  /*41c0*/  UMOV UR73, 0x4048490 ;  /* 0x0404849000497882 */ /* 0x000fe20000000000 */
[----:B------:R-:W-:Y:S01]  /*41d0*/  UMOV UR18, 0x0 ;  /* 0x0000000000127882 */ /* 0x000fe20000000000 */
[----:B------:R-:W-:Y:S01]  /*41e0*/  UMOV UR19, 0x4048490 ;  /* 0x0404849000137882 */ /* 0x000fe20000000000 */
[----:B0-----:R-:W-:Y:S01]  /*41f0*/  UIADD3.64 UR44, UPT, UPT, UR14, 0x100, URZ ;  /* 0x000001000e2c7897 */ /* 0x001fe2000fffe0ff */
[----:B------:R-:W-:Y:S01]  /*4200*/  @P0 R2UR UR4, R4 ;  /* 0x00000000040402ca */ /* 0x000fe200000e0000 */
[----:B------:R-:W-:-:S02]  /*4210*/  UIADD3.64 UR46, UPT, UPT, UR16, 0x7e, URZ ;  /* 0x0000007e102e7897 */ /* 0x000fc4000fffe0ff */
[----:B-1----:R-:W-:Y:S02]  /*4220*/  UIADD3.64 UR48, UPT, UPT, UR14, 0x200, URZ ;  /* 0x000002000e307897 */ /* 0x002fe4000fffe0ff */
[----:B------:R-:W-:Y:S02]  /*4230*/  UIADD3.64 UR62, UPT, UPT, UR16, 0x82, URZ ;  /* 0x00000082103e7897 */ /* 0x000fe4000fffe0ff */
[----:B------:R-:W-:Y:S01]  /*4240*/  UIADD3.64 UR70, UPT, UPT, UR14, 0x300, URZ ;  /* 0x000003000e467897 */ /* 0x000fe2000fffe0ff */
[----:B------:R0:W-:Y:S01]  /*4250*/  UTCHMMA gdesc[UR44], gdesc[UR50], tmem[UR5], tmem[UR56], idesc[UR57], UPT ;  /* 0x00ff38322c0075ea */ /* 0x0001e2000b800005 */
[----:B------:R-:W-:Y:S01]  /*4260*/  UIADD3.64 UR52, UPT, UPT, UR16, 0x84, URZ ;  /* 0x0000008410347897 */ /* 0x000fe2000fffe0ff */
[----:B------:R-:W-:Y:S01]  /*4270*/  UTCHMMA gdesc[UR74], gdesc[UR46], tmem[UR5], tmem[UR64], idesc[UR65], UPT ;  /* 0x00ff402e4a0075ea */ /* 0x000fe2000b800005 */
[----:B------:R-:W-:Y:S01]  /*4280*/  UMOV UR20, 0x0 ;  /* 0x0000000000147882 */ /* 0x000fe20000000000 */
[----:B------:R1:W-:Y:S01]  /*4290*/  UTCHMMA gdesc[UR48], gdesc[UR54], tmem[UR5], tmem[UR76], idesc[UR77], UPT ;  /* 0x00ff4c36300075ea */ /* 0x0003e2000b800005 */
[----:B------:R-:W-:Y:S01]  /*42a0*/  UMOV UR21, 0x4048490 ;  /* 0x0404849000157882 */ /* 0x000fe20000000000 */
[----:B------:R-:W-:Y:S01]  /*42b0*/  UMOV UR22, 0x0 ;  /* 0x0000000000167882 */ /* 0x000fe20000000000 */
[----:B------:R-:W-:Y:S01]  /*42c0*/  UMOV UR23, 0x4048490 ;  /* 0x0404849000177882 */ /* 0x000fe20000000000 */
[----:B------:R-:W-:Y:S01]  /*42d0*/  UMOV UR24, 0x0 ;  /* 0x0000000000187882 */ /* 0x000fe20000000000 */
[----:B------:R-:W-:Y:S01]  /*42e0*/  UMOV UR25, 0x4048490 ;  /* 0x0404849000197882 */ /* 0x000fe20000000000 */
[----:B0-----:R-:W-:-:S02]  /*42f0*/  UIADD3.64 UR50, UPT, UPT, UR14, 0x280, URZ ;  /* 0x000002800e327897 */ /* 0x001fc4000fffe0ff */
[----:B------:R-:W-:Y:S02]  /*4300*/  UIADD3.64 UR56, UPT, UPT, UR16, 0xfe, URZ ;  /* 0x000000fe10387897 */ /* 0x000fe4000fffe0ff */
[----:B-1----:R-:W-:Y:S02]  /*4310*/  UIADD3.64 UR54, UPT, UPT, UR14, 0x380, URZ ;  /* 0x000003800e367897 */ /* 0x002fe4000fffe0ff */
[----:B------:R-:W-:Y:S02]  /*4320*/  UIADD3.64 UR64, UPT, UPT, UR16, 0x100, URZ ;  /* 0x0000010010407897 */ /* 0x000fe4000fffe0ff */
[----:B------:R-:W-:Y:S01]  /*4330*/  UIADD3.64 UR74, UPT, UPT, UR14, 0x480, URZ ;  /* 0x000004800e4a7897 */ /* 0x000fe2000fffe0ff */
[----:B------:R0:W-:Y:S01]  /*4340*/  UTCHMMA gdesc[UR50], gdesc[UR62], tmem[UR5], tmem[UR58], idesc[UR59], UPT ;  /* 0x00ff3a3e320075ea */ /* 0x0001e2000b800005 */
[----:B------:R-:W-:Y:S01]  /*4350*/  UTCHMMA gdesc[UR70], gdesc[UR52], tmem[UR5], tmem[UR68], idesc[UR69], UPT ;  /* 0x00ff4434460075ea */ /* 0x000fe2000b800005 */
[----:B------:R-:W-:Y:S02]  /*4360*/  UIADD3.64 UR76, UPT, UPT, UR16, 0x102, URZ ;  /* 0x00000102104c7897 */ /* 0x000fe4000fffe0ff */
        /* <DEDUP_REMOVED lines=14> */
[----:B------:R-:W-:-:S02]  /*4450*/  UIADD3.64 UR66, UPT, UPT, UR14, 0x700, URZ ;  /* 0x000007000e427897 */ /* 0x000fc4000fffe0ff */
[----:B------:R1:W-:Y:S01]  /*4460*/  UTCHMMA gdesc[UR54], gdesc[UR56], tmem[UR5], tmem[UR18], idesc[UR19], UPT ;  /* 0x00ff1238360075ea */ /* 0x0003e2000b800005 */
[----:B------:R-:W-:Y:S01]  /*4470*/  UMOV UR31, 0x4048490 ;  /* 0x04048490001f7882 */ /* 0x000fe20000000000 */
[----:B------:R-:W-:Y:S01]  /*4480*/  UMOV UR32, 0x0 ;  /* 0x0000000000207882 */ /* 0x000fe20000000000 */
[----:B------:R-:W-:Y:S01]  /*4490*/  UMOV UR33, 0x4048490 ;  /* 0x0404849000217882 */ /* 0x000fe20000000000 */
[----:B0-----:R-:W-:Y:S02]  /*44a0*/  UIADD3.64 UR60, UPT, UPT, UR16, 0x17e, URZ ;  /* 0x0000017e103c7897 */ /* 0x001fe4000fffe0ff */
[----:B------:R-:W-:Y:S02]  /*44b0*/  UIADD3.64 UR62, UPT, UPT, UR14, 0x600, URZ ;  /* 0x000006000e3e7897 */ /* 0x000fe4000fffe0ff */
[----:B------:R-:W-:Y:S02]  /*44c0*/  UIADD3.64 UR64, UPT, UPT, UR16, 0x180, URZ ;  /* 0x0000018010407897 */ /* 0x000fe4000fffe0ff */
[----:B-1----:R-:W-:-:S02]  /*44d0*/  UIADD3.64 UR54, UPT, UPT, UR16, 0x184, URZ ;  /* 0x0000018410367897 */ /* 0x002fc4000fffe0ff */
[----:B------:R-:W-:Y:S01]  /*44e0*/  UIADD3.64 UR18, UPT, UPT, UR14, 0x780, URZ ;  /* 0x000007800e127897 */ /* 0x000fe2000fffe0ff */
[----:B------:R0:W-:Y:S01]  /*44f0*/  UTCHMMA gdesc[UR58], gdesc[UR60], tmem[UR5], tmem[UR20], idesc[UR21], UPT ;  /* 0x00ff143c3a0075ea */ /* 0x0001e2000b800005 */
[----:B------:R-:W-:Y:S02]  /*4500*/  UIADD3.64 UR56, UPT, UPT, UR16, 0x1fe, URZ ;  /* 0x000001fe10387897 */ /* 0x000fe4000fffe0ff */
[----:B------:R-:W-:Y:S01]  /*4510*/  UIADD3.64 UR72, UPT, UPT, UR14, 0x880, URZ ;  /* 0x000008800e487897 */ /* 0x000fe2000fffe0ff */
[----:B------:R1:W-:Y:S01]  /*4520*/  UTCHMMA gdesc[UR62], gdesc[UR64], tmem[UR5], tmem[UR22], idesc[UR23], UPT ;  /* 0x00ff16403e0075ea */ /* 0x0003e2000b800005 */
[----:B------:R-:W-:Y:S01]  /*4530*/  UIADD3.64 UR74, UPT, UPT, UR14, 0x900, URZ ;  /* 0x000009000e4a7897 */ /* 0x000fe2000fffe0ff */
[----:B------:R2:W-:Y:S01]  /*4540*/  UTCHMMA gdesc[UR70], gdesc[UR68], tmem[UR5], tmem[UR24], idesc[UR25], UPT ;  /* 0x00ff1844460075ea */ /* 0x0005e2000b800005 */
[----:B------:R-:W-:Y:S01]  /*4550*/  UIADD3.64 UR76, UPT, UPT, UR16, 0x204, URZ ;  /* 0x00000204104c7897 */ /* 0x000fe2000fffe0ff */
[----:B------:R3:W-:Y:S01]  /*4560*/  UTCHMMA gdesc[UR66], gdesc[UR54], tmem[UR5], tmem[UR26], idesc[UR27], UPT ;  /* 0x00ff1a36420075ea */ /* 0x0007e2000b800005 */
[----:B------:R-:W-:Y:S01]  /*4570*/  UMOV UR34, 0x0 ;  /* 0x0000000000227882 */ /* 0x000fe20000000000 */
[----:B0-----:R-:W-:Y:S01]  /*4580*/  UIADD3.64 UR20, UPT, UPT, UR14, 0x800, URZ ;  /* 0x000008000e147897 */ /* 0x001fe2000fffe0ff */
[----:B------:R0:W-:Y:S01]  /*4590*/  UTCHMMA gdesc[UR18], gdesc[UR56], tmem[UR5], tmem[UR28], idesc[UR29], UPT ;  /* 0x00ff1c38120075ea */ /* 0x0001e2000b800005 */
[----:B------:R-:W-:-:S02]  /*45a0*/  UIADD3.64 UR58, UPT, UPT, UR16, 0x200, URZ ;  /* 0x00000200103a7897 */ /* 0x000fc4000fffe0ff */
[----:B-1----:R-:W-:Y:S02]  /*45b0*/  UIADD3.64 UR22, UPT, UPT, UR16, 0x202, URZ ;  /* 0x0000020210167897 */ /* 0x002fe4000fffe0ff */
[----:B------:R-:W-:Y:S02]  /*45c0*/  UIADD3.64 UR62, UPT, UPT, UR14, 0x980, URZ ;  /* 0x000009800e3e7897 */ /* 0x000fe4000fffe0ff */
[----:B--2---:R-:W-:Y:S02]  /*45d0*/  UIADD3.64 UR24, UPT, UPT, UR16, 0x27e, URZ ;  /* 0x0000027e10187897 */ /* 0x004fe4000fffe0ff */
[----:B------:R-:W-:Y:S01]  /*45e0*/  UIADD3.64 UR60, UPT, UPT, UR14, 0xa00, URZ ;  /* 0x00000a000e3c7897 */ /* 0x000fe2000fffe0ff */
[----:B------:R1:W-:Y:S01]  /*45f0*/  UTCHMMA gdesc[UR20], gdesc[UR58], tmem[UR5], tmem[UR30], idesc[UR31], UPT ;  /* 0x00ff1e3a140075ea */ /* 0x0003e2000b800005 */
[----:B---3--:R-:W-:Y:S01]  /*4600*/  UIADD3.64 UR26, UPT, UPT, UR16, 0x280, URZ ;  /* 0x00000280101a7897 */ /* 0x008fe2000fffe0ff */
[----:B------:R2:W-:Y:S01]  /*4610*/  UTCHMMA gdesc[UR72], gdesc[UR22], tmem[UR5], tmem[UR32], idesc[UR33], UPT ;  /* 0x00ff2016480075ea */ /* 0x0005e2000b800005 */
[----:B------:R-:W-:-:S02]  /*4620*/  UIADD3.64 UR54, UPT, UPT, UR14, 0xa80, URZ ;  /* 0x00000a800e367897 */ /* 0x000fc4000fffe0ff */
[----:B------:R-:W-:Y:S02]  /*4630*/  UIADD3.64 UR64, UPT, UPT, UR16, 0x282, URZ ;  /* 0x0000028210407897 */ /* 0x000fe4000fffe0ff */
[----:B0-----:R-:W-:Y:S02]  /*4640*/  UIADD3.64 UR18, UPT, UPT, UR14, 0xb00, URZ ;  /* 0x00000b000e127897 */ /* 0x001fe4000fffe0ff */
[----:B------:R-:W-:Y:S01]  /*4650*/  UIADD3.64 UR28, UPT, UPT, UR16, 0x284, URZ ;  /* 0x00000284101c7897 */ /* 0x000fe2000fffe0ff */
[----:B------:R-:W-:Y:S01]  /*4660*/  UMOV UR35, 0x4048490 ;  /* 0x0404849000237882 */ /* 0x000fe20000000000 */
[----:B------:R-:W-:Y:S01]  /*4670*/  UIADD3.64 UR68, UPT, UPT, UR14, 0xb80, URZ ;  /* 0x00000b800e447897 */ /* 0x000fe2000fffe0ff */
[----:B------:R0:W-:Y:S01]  /*4680*/  UTCHMMA gdesc[UR74], gdesc[UR76], tmem[UR5], tmem[UR34], idesc[UR35], UPT ;  /* 0x00ff224c4a0075ea */ /* 0x0001e2000b800005 */
[----:B-1----:R-:W-:Y:S02]  /*4690*/  UIADD3.64 UR20, UPT, UPT, UR16, 0x2fe, URZ ;  /* 0x000002fe10147897 */ /* 0x002fe4000fffe0ff */
[----:B------:R-:W-:-:S02]  /*46a0*/  UIADD3.64 UR70, UPT, UPT, UR14, 0xc00, URZ ;  /* 0x00000c000e467897 */ /* 0x000fc4000fffe0ff */
[----:B------:R-:W-:Y:S01]  /*46b0*/  UIADD3.64 UR66, UPT, UPT, UR16, 0x300, URZ ;  /* 0x0000030010427897 */ /* 0x000fe2000fffe0ff */
[----:B------:R-:W-:Y:S01]  /*46c0*/  UMOV UR36, 0x0 ;  /* 0x0000000000247882 */ /* 0x000fe20000000000 */
[----:B------:R-:W-:Y:S01]  /*46d0*/  UMOV UR37, 0x4048490 ;  /* 0x0404849000257882 */ /* 0x000fe20000000000 */
[----:B--2---:R-:W-:Y:S01]  /*46e0*/  UIADD3.64 UR22, UPT, UPT, UR14, 0xc80, URZ ;  /* 0x00000c800e167897 */ /* 0x004fe2000fffe0ff */
[----:B------:R1:W-:Y:S01]  /*46f0*/  UTCHMMA gdesc[UR62], gdesc[UR24], tmem[UR5], tmem[UR36], idesc[UR37], UPT ;  /* 0x00ff24183e0075ea */ /* 0x0003e2000b800005 */
[----:B------:R-:W-:Y:S02]  /*4700*/  UIADD3.64 UR30, UPT, UPT, UR16, 0x302, URZ ;  /* 0x00000302101e7897 */ /* 0x000fe4000fffe0ff */
[----:B------:R-:W-:Y:S02]  /*4710*/  UIADD3.64 UR56, UPT, UPT, UR14, 0xd00, URZ ;  /* 0x00000d000e387897 */ /* 0x000fe4000fffe0ff */
[----:B0-----:R-:W-:Y:S02]  /*4720*/  UIADD3.64 UR34, UPT, UPT, UR16, 0x304, URZ ;  /* 0x0000030410227897 */ /* 0x001fe4000fffe0ff */
[----:B------:R-:W-:-:S02]  /*4730*/  UIADD3.64 UR58, UPT, UPT, UR14, 0xd80, URZ ;  /* 0x00000d800e3a7897 */ /* 0x000fc4000fffe0ff */
[----:B------:R-:W-:Y:S01]  /*4740*/  UIADD3.64 UR32, UPT, UPT, UR16, 0x37e, URZ ;  /* 0x0000037e10207897 */ /* 0x000fe2000fffe0ff */
[----:B------:R-:W-:Y:S01]  /*4750*/  UMOV UR76, 0x0 ;  /* 0x00000000004c7882 */ /* 0x000fe20000000000 */
[----:B------:R-:W-:Y:S01]  /*4760*/  UMOV UR77, 0x4048490 ;  /* 0x04048490004d7882 */ /* 0x000fe20000000000 */
[----:B-1----:R-:W-:Y:S01]  /*4770*/  UIADD3.64 UR24, UPT, UPT, UR14, 0xe00, URZ ;  /* 0x00000e000e187897 */ /* 0x002fe2000fffe0ff */
[----:B------:R0:W-:Y:S01]  /*4780*/  UTCHMMA gdesc[UR60], gdesc[UR26], tmem[UR5], tmem[UR76], idesc[UR77], UPT ;  /* 0x00ff4c1a3c0075ea */ /* 0x0001e2000b800005 */
[----:B------:R-:W-:Y:S01]  /*4790*/  UIADD3.64 UR36, UPT, UPT, UR16, 0x380, URZ ;  /* 0x0000038010247897 */ /* 0x000fe2000fffe0ff */
[----:B------:R-:W-:Y:S01]  /*47a0*/  UMOV UR62, 0x0 ;  /* 0x00000000003e7882 */ /* 0x000fe20000000000 */
[----:B------:R-:W-:Y:S01]  /*47b0*/  UMOV UR63, 0x4048490 ;  /* 0x04048490003f7882 */ /* 0x000fe20000000000 */
[----:B------:R-:W-:Y:S01]  /*47c0*/  UIADD3.64 UR72, UPT, UPT, UR14, 0xe80, URZ ;  /* 0x00000e800e487897 */ /* 0x000fe2000fffe0ff */
[----:B------:R0:W-:Y:S01]  /*47d0*/  UTCHMMA gdesc[UR54], gdesc[UR64], tmem[UR5], tmem[UR62], idesc[UR63], UPT ;  /* 0x00ff3e40360075ea */ /* 0x0001e2000b800005 */
[----:B------:R-:W-:Y:S01]  /*47e0*/  UIADD3.64 UR74, UPT, UPT, UR16, 0x382, URZ ;  /* 0x00000382104a7897 */ /* 0x000fe2000fffe0ff */
[----:B------:R0:W-:Y:S01]  /*47f0*/  UTCHMMA gdesc[UR18], gdesc[UR28], tmem[UR5], tmem[UR76], idesc[UR77], UPT ;  /* 0x00ff4c1c120075ea */ /* 0x0001e2000b800005 */
[----:B------:R-:W-:Y:S01]  /*4800*/  UMOV UR38, 0x0 ;  /* 0x0000000000267882 */ /* 0x000fe20000000000 */
[----:B------:R-:W-:Y:S01]  /*4810*/  UMOV UR39, 0x4048490 ;  /* 0x0404849000277882 */ /* 0x000fe20000000000 */
[----:B------:R-:W-:Y:S01]  /*4820*/  UIADD3.64 UR14, UPT, UPT, UR14, 0xf00, URZ ;  /* 0x00000f000e0e7897 */ /* 0x000fe2000fffe0ff */
[----:B------:R0:W-:Y:S01]  /*4830*/  UTCHMMA gdesc[UR68], gdesc[UR20], tmem[UR5], tmem[UR38], idesc[UR39], UPT ;  /* 0x00ff2614440075ea */ /* 0x0001e2000b800005 */
[----:B------:R-:W-:Y:S01]  /*4840*/  UIADD3.64 UR16, UPT, UPT, UR16, 0x384, URZ ;  /* 0x0000038410107897 */ /* 0x000fe2000fffe0ff */
[----:B------:R-:W-:Y:S01]  /*4850*/  UMOV UR40, 0x0 ;  /* 0x0000000000287882 */ /* 0x000fe20000000000 */
[----:B------:R-:W-:Y:S01]  /*4860*/  UMOV UR41, 0x4048490 ;  /* 0x0404849000297882 */ /* 0x000fe20000000000 */
[----:B------:R-:W-:Y:S01]  /*4870*/  UMOV UR42, 0x0 ;  /* 0x00000000002a7882 */ /* 0x000fe20000000000 */
[----:B------:R-:W-:Y:S01]  /*4880*/  UMOV UR43, 0x4048490 ;  /* 0x04048490002b7882 */ /* 0x000fe20000000000 */
[----:B------:R-:W-:Y:S01]  /*4890*/  UMOV UR44, 0x0 ;  /* 0x00000000002c7882 */ /* 0x000fe20000000000 */
[----:B------:R-:W-:Y:S01]  /*48a0*/  UMOV UR45, 0x4048490 ;  /* 0x04048490002d7882 */ /* 0x000fe20000000000 */
[----:B------:R0:W-:Y:S01]  /*48b0*/  UTCHMMA gdesc[UR70], gdesc[UR66], tmem[UR5], tmem[UR40], idesc[UR41], UPT ;  /* 0x00ff2842460075ea */ /* 0x0001e2000b800005 */
        /* <DEDUP_REMOVED lines=12> */
[----:B------:R0:W-:Y:S01]  /*4980*/  UTCHMMA gdesc[UR72], gdesc[UR74], tmem[UR5], tmem[UR50], idesc[UR51], UPT ;  /* 0x00ff324a480075ea */ /* 0x0001e2000b800005 */
[----:B------:R0:W-:Y:S01]  /*4990*/  UTCHMMA gdesc[UR14], gdesc[UR16], tmem[UR5], tmem[UR52], idesc[UR53], UPT ;  /* 0x00ff34100e0075ea */ /* 0x0001e2000b800005 */
[----:B------:R0:W-:Y:S01]  /*49a0*/  UTCBAR [UR4], URZ ;  /* 0x000000ff040073e9 */ /* 0x0001e200080000ff */
[----:B------:R-:W-:Y:S01]  /*49b0*/  NOP ;  /* 0x0000000000007918 */ /* 0x000fe20000000000 */
.L_x_6:
[----:B------:R-:W-:Y:S05]  /*49c0*/  @!P3 BRA `(.L_x_7) ;  /* 0x000000000008b947 */ /* 0x000fea0003800000 */
[----:B------:R-:W1:Y:S02]  /*49d0*/  SYNCS.PHASECHK.TRANS64.TRYWAIT P0, [UR9+0x14000], RZ ;  /* 0x014000ffff0075a7 */ /* 0x000e640008001109 */
[----:B-1----:R-:W-:Y:S05]  /*49e0*/  @!P0 BRA `(.L_x_8) ;  /* 0x000000a4007c8947 */ /* 0x002fea0003800000 */
.L_x_7:
[----:B------:R-:W3:Y:S01]  /*49f0*/  LDL R4, [R1+0x7c] ;  /* 0x00007c0001047983 */ /* 0x000ee20000100800 */
[----:B------:R-:W1:Y:S01]  /*4a00*/  LDC.64 R212, c[0x0][0x390] ;  /* 0x0000e400ffd47b82 */ /* 0x000e620000000a00 */
[----:B------:R-:W-:Y:S01]  /*4a10*/  PRMT R39, RZ, 0x7610, R39 ;  /* 0x00007610ff277816 */ /* 0x000fe20000000027 */
[----:B------:R-:W4:Y:S01]  /*4a20*/  S2R R44, SR_TID.X ;  /* 0x00000000002c7919 */ /* 0x000f220000002100 */
[----:B------:R-:W-:Y:S02]  /*4a30*/  PRMT R41, RZ, 0x7610, R41 ;  /* 0x00007610ff297816 */ /* 0x000fe40000000029 */
[----:B------:R-:W-:Y:S01]  /*4a40*/  PRMT R43, RZ, 0x7610, R43 ;  /* 0x00007610ff2b7816 */ /* 0x000fe2000000002b */
[----:B------:R-:W5:Y:S02]  /*4a50*/  S2R R12, SR_CTAID.Y ;  /* 0x00000000000c7919 */ /* 0x000f640000002600 */
[----:B------:R-:W0:Y:S01]  /*4a60*/  LDC R28, c[0x0][0x3d8] ;  /* 0x0000f600ff1c7b82 */ /* 0x000e220000000800 */
[----:B------:R-:W-:-:S07]  /*4a70*/  PRMT R45, RZ, 0x7610, R45 ;  /* 0x00007610ff2d7816 */ /* 0x000fce000000002d */
[----:B------:R-:W-:Y:S01]  /*4a80*/  BAR.SYNC.DEFER_BLOCKING 0x0 ;  /* 0x0000000000007b1d */ /* 0x000fe20000010000 */
[----:B------:R-:W-:Y:S02]  /*4a90*/  PRMT R47, RZ, 0x7610, R47 ;  /* 0x00007610ff2f7816 */ /* 0x000fe4000000002f */
[----:B------:R-:W-:Y:S02]  /*4aa0*/  PRMT R49, RZ, 0x7610, R49 ;  /* 0x00007610ff317816 */ /* 0x000fe40000000031 */
[----:B------:R-:W-:-:S03]  /*4ab0*/  PRMT R51, RZ, 0x7610, R51 ;  /* 0x00007610ff337816 */ /* 0x000fc60000000033 */
[----:B------:R-:W2:Y:S01]  /*4ac0*/  LDC R19, c[0x0][0x3d8] ;  /* 0x0000f600ff137b82 */ /* 0x000ea20000000800 */
[----:B------:R-:W-:Y:S02]  /*4ad0*/  PRMT R53, RZ, 0x7610, R53 ;  /* 0x00007610ff357816 */ /* 0x000fe40000000035 */
[----:B------:R-:W-:Y:S02]  /*4ae0*/  PRMT R55, RZ, 0x7610, R55 ;  /* 0x00007610ff377816 */ /* 0x000fe40000000037 */
[----:B------:R-:W-:Y:S02]  /*4af0*/  PRMT R57, RZ, 0x7610, R57 ;  /* 0x00007610ff397816 */ /* 0x000fe40000000039 */
[----:B------:R-:W-:Y:S01]  /*4b00*/  PRMT R59, RZ, 0x7610, R59 ;  /* 0x00007610ff3b7816 */ /* 0x000fe2000000003b */
[----:B------:R-:W0:Y:S01]  /*4b10*/  LDC R21, c[0x0][0x3d8] ;  /* 0x0000f600ff157b82 */ /* 0x000e220000000800 */
[----:B------:R-:W-:Y:S02]  /*4b20*/  PRMT R61, RZ, 0x7610, R61 ;  /* 0x00007610ff3d7816 */ /* 0x000fe4000000003d */
[----:B------:R-:W-:-:S02]  /*4b30*/  PRMT R63, RZ, 0x7610, R63 ;  /* 0x00007610ff3f7816 */ /* 0x000fc4000000003f */
[----:B------:R-:W-:Y:S02]  /*4b40*/  PRMT R65, RZ, 0x7610, R65 ;  /* 0x00007610ff417816 */ /* 0x000fe40000000041 */
[----:B------:R-:W-:Y:S01]  /*4b50*/  PRMT R67, RZ, 0x7610, R67 ;  /* 0x00007610ff437816 */ /* 0x000fe20000000043 */
[----:B------:R-:W0:Y:S01]  /*4b60*/  LDC R27, c[0x0][0x3d8] ;  /* 0x0000f600ff1b7b82 */ /* 0x000e220000000800 */
[----:B------:R-:W-:Y:S02]  /*4b70*/  PRMT R69, RZ, 0x7610, R69 ;  /* 0x00007610ff457816 */ /* 0x000fe40000000045 */
[----:B----4-:R-:W-:Y:S02]  /*4b80*/  LOP3.LUT R46, R44, 0xf, RZ, 0xc0, !PT ;  /* 0x0000000f2c2e7812 */ /* 0x010fe400078ec0ff */
[----:B------:R-:W-:Y:S01]  /*4b90*/  PRMT R71, RZ, 0x7610, R71 ;  /* 0x00007610ff477816 */ /* 0x000fe20000000047 */
[----:B-----5:R-:W-:Y:S02]  /*4ba0*/  IMAD R11, R12, R11, RZ ;  /* 0x0000000b0c0b7224 */ /* 0x020fe400078e02ff */
[----:B------:R-:W-:Y:S01]  /*4bb0*/  IMAD R12, R46, R140, RZ ;  /* 0x0000008c2e0c7224 */ /* 0x000fe200078e02ff */
[----:B------:R-:W4:Y:S01]  /*4bc0*/  LDC R20, c[0x0][0x3d8] ;  /* 0x0000f600ff147b82 */ /* 0x000f220000000800 */
[----:B------:R-:W-:-:S02]  /*4bd0*/  IMAD.SHL.U32 R13, R11, 0x2, RZ ;  /* 0x000000020b0d7824 */ /* 0x000fc400078e00ff */
[----:B------:R-:W-:-:S05]  /*4be0*/  IMAD.SHL.U32 R14, R12, 0x2, RZ ;  /* 0x000000020c0e7824 */ /* 0x000fca00078e00ff */
[----:B-1----:R-:W-:Y:S01]  /*4bf0*/  IADD3 R212, P0, P6, R14, R212, R13 ;  /* 0x000000d40ed47210 */ /* 0x002fe20007e1e00d */
[----:B------:R-:W1:Y:S01]  /*4c00*/  LDC R30, c[0x0][0x3d8] ;  /* 0x0000f600ff1e7b82 */ /* 0x000e620000000800 */
[----:B------:R-:W-:Y:S01]  /*4c10*/  LOP3.LUT R13, R44, 0x1f, RZ, 0xc0, !PT ;  /* 0x0000001f2c0d7812 */ /* 0x000fe200078ec0ff */
[----:B------:R-:W-:-:S03]  /*4c20*/  IMAD.HI R14, R11, 0x2, RZ ;  /* 0x000000020b0e7827 */ /* 0x000fc600078e02ff */
[----:B------:R-:W-:Y:S02]  /*4c30*/  ISETP.GE.U32.AND P5, PT, R13, 0x10, PT ;  /* 0x000000100d00780c */ /* 0x000fe40003fa6070 */
[----:B------:R-:W-:Y:S01]  /*4c40*/  LEA.HI R13, R44, 0x70, RZ, 0x1c ;  /* 0x000000702c0d7811 */ /* 0x000fe200078fe0ff */
[----:B------:R-:W5:Y:S08]  /*4c50*/  LDC R26, c[0x0][0x3d8] ;  /* 0x0000f600ff1a7b82 */ /* 0x000f700000000800 */
[----:B------:R-:W0:Y:S08]  /*4c60*/  LDC R32, c[0x0][0x3d8] ;  /* 0x0000f600ff207b82 */ /* 0x000e300000000800 */
        /* <DEDUP_REMOVED lines=9> */
[----:B------:R-:W0:Y:S01]  /*4d00*/  LDC R42, c[0x0][0x3d8] ;  /* 0x0000f600ff2a7b82 */ /* 0x000e220000000800 */
[----:B------:R-:W0:Y:S07]  /*4d10*/  @!P2 SYNCS.CCTL.IV [UR9+0x14000] ;  /* 0x01400000ff00a9b1 */ /* 0x000e2e0008000009 */
[----:B------:R-:W0:Y:S02]  /*4d20*/  LDC R37, c[0x0][0x3d8] ;  /* 0x0000f600ff257b82 */ /* 0x000e240000000800 */
[----:B0--3--:R-:W-:-:S13]  /*4d30*/  R2UR UR4, R4 ;  /* 0x00000000040472ca */ /* 0x009fda00000e0000 */
[----:B------:R-:W-:Y:S01]  /*4d40*/  LDTM.16dp32bit_t0_t15.x4 R4, tmem[UR4] ;  /* 0x00000004000479ee */ /* 0x000fe20008900000 */
[----:B------:R-:W0:Y:S01]  /*4d50*/  LDTM.16dp32bit_t16_t31.x4 R4, tmem[UR4+0x4] ;  /* 0x00000404000479ee */ /* 0x000e220008920000 */
[----:B------:R-:W-:Y:S01]  /*4d60*/  NOP ;  /* 0x0000000000007918 */ /* 0x000fe20000000000 */
[-C--:B0-----:R-:W-:Y:S01]  /*4d70*/  FMUL R15, R4, R9.reuse ;  /* 0x00000009040f7220 */ /* 0x081fe20000400000 */
[-C--:B------:R-:W-:Y:S01]  /*4d80*/  FMUL R16, R5, R9.reuse ;  /* 0x0000000905107220 */ /* 0x080fe20000400000 */
[-C--:B------:R-:W-:Y:S01]  /*4d90*/  FMUL R17, R6, R9.reuse ;  /* 0x0000000906117220 */ /* 0x080fe20000400000 */
[----:B------:R-:W-:-:S04]  /*4da0*/  FMUL R18, R7, R9 ;  /* 0x0000000907127220 */ /* 0x000fc80000400000 */
[----:B------:R-:W-:Y:S01]  /*4db0*/  FMNMX3 R15, R15, R16, R17, !PT ;  /* 0x000000100f0f7276 */ /* 0x000fe20007800011 */
[----:B------:R-:W-:Y:S01]  /*4dc0*/  IMAD R17, R13, R28, RZ ;  /* 0x0000001c0d117224 */ /* 0x000fe200078e02ff */
[----:B------:R-:W-:Y:S01]  /*4dd0*/  SHF.R.U32.HI R16, RZ, 0x4, R44 ;  /* 0x00000004ff107819 */ /* 0x000fe2000001162c */
[----:B------:R-:W0:Y:S01]  /*4de0*/  LDC R28, c[0x0][0x3d8] ;  /* 0x0000f600ff1c7b82 */ /* 0x000e220000000800 */
[----:B------:R-:W-:Y:S01]  /*4df0*/  FMNMX R22, R18, R15, !PT ;  /* 0x0000000f12167209 */ /* 0x000fe20007800000 */
[----:B------:R-:W-:Y:S01]  /*4e00*/  IMAD.HI R15, R12, 0x2, RZ ;  /* 0x000000020c0f7827 */ /* 0x000fe200078e02ff */
[----:B------:R-:W-:Y:S02]  /*4e10*/  LEA.HI R12, R44, 0x30, RZ, 0x1c ;  /* 0x000000302c0c7811 */ /* 0x000fe400078fe0ff */
[----:B------:R-:W-:Y:S01]  /*4e20*/  SGXT.U32 R11, R16, 0x4 ;  /* 0x00000004100b781a */ /* 0x000fe20000000000 */
[----:B------:R-:W3:Y:S01]  /*4e30*/  SHFL.BFLY PT, R23, R22, 0x10, 0x1f ;  /* 0x0e001f0016177f89 */ /* 0x000ee200000e0000 */
[----:B------:R-:W-:Y:S01]  /*4e40*/  IADD3.X R24, PT, PT, R15, R213, R14, P0, P6 ;  /* 0x000000d50f187210 */ /* 0x000fe200007ec40e */
[----:B--2---:R-:W-:Y:S01]  /*4e50*/  IMAD R16, R12, R19, RZ ;  /* 0x000000130c107224 */ /* 0x004fe200078e02ff */
[C---:B------:R-:W-:Y:S01]  /*4e60*/  LEA.HI R12, R44.reuse, 0xf0, RZ, 0x1c ;  /* 0x000000f02c0c7811 */ /* 0x040fe200078fe0ff */
[----:B----4-:R-:W-:Y:S01]  /*4e70*/  IMAD R15, R11, R20, RZ ;  /* 0x000000140b0f7224 */ /* 0x010fe200078e02ff */
[----:B------:R-:W-:-:S02]  /*4e80*/  LEA.HI R14, R44, 0x170, RZ, 0x1c ;  /* 0x000001702c0e7811 */ /* 0x000fc400078fe0ff */
[----:B------:R-:W-:Y:S01]  /*4e90*/  LEA.HI R11, R44, 0xb0, RZ, 0x1c ;  /* 0x000000b02c0b7811 */ /* 0x000fe200078fe0ff */
[----:B------:R-:W-:Y:S01]  /*4ea0*/  IMAD R19, R12, R21, RZ ;  /* 0x000000150c137224 */ /* 0x000fe200078e02ff */
[----:B------:R-:W-:Y:S01]  /*4eb0*/  LEA.HI R13, R44, 0x130, RZ, 0x1c ;  /* 0x000001302c0d7811 */ /* 0x000fe200078fe0ff */
[----:B------:R-:W-:Y:S01]  /*4ec0*/  IMAD R21, R14, R27, RZ ;  /* 0x0000001b0e157224 */ /* 0x000fe200078e02ff */
[----:B------:R-:W-:Y:S01]  /*4ed0*/  LEA R94, P6, R15, R212, 0x1 ;  /* 0x000000d40f5e7211 */ /* 0x000fe200078c08ff */
[----:B------:R-:W2:Y:S01]  /*4ee0*/  LDC R14, c[0x0][0x3d8] ;  /* 0x0000f600ff0e7b82 */ /* 0x000ea20000000800 */
[----:B-1----:R-:W-:Y:S02]  /*4ef0*/  IMAD R18, R11, R30, RZ ;  /* 0x0000001e0b127224 */ /* 0x002fe400078e02ff */
[----:B-----5:R-:W-:Y:S01]  /*4f00*/  IMAD R11, R26, 0x10, R15 ;  /* 0x000000101a0b7824 */ /* 0x020fe200078e020f */
[----:B------:R-:W-:Y:S01]  /*4f10*/  LEA.HI.X.SX32 R95, R15, R24, 0x1, P6 ;  /* 0x000000180f5f7211 */ /* 0x000fe200030f0eff */
[----:B------:R-:W-:-:S02]  /*4f20*/  IMAD R20, R13, R32, RZ ;  /* 0x000000200d147224 */ /* 0x000fc400078e02ff */
[----:B0-----:R-:W-:Y:S01]  /*4f30*/  IMAD R12, R28, 0x10, R11 ;  /* 0x000000101c0c7824 */ /* 0x001fe200078e020b */
[----:B------:R-:W0:Y:S01]  /*4f40*/  LDC R27, c[0x0][0x3d8] ;  /* 0x0000f600ff1b7b82 */ /* 0x000e220000000800 */
[-C--:B------:R-:W-:Y:S01]  /*4f50*/  LEA R92, P0, R11, R212.reuse, 0x1 ;  /* 0x000000d40b5c7211 */ /* 0x080fe200078008ff */
[----:B------:R-:W-:Y:S01]  /*4f60*/  STL.64 [R1+0x58], R94 ;  /* 0x0000585e01007387 */ /* 0x000fe20000100a00 */
[----:B------:R-:W-:Y:S01]  /*4f70*/  IMAD R13, R25, 0x20, R12 ;  /* 0x00000020190d7824 */ /* 0x000fe200078e020c */
[----:B---3--:R-:W-:Y:S02]  /*4f80*/  FMNMX R23, R22, R23, !PT ;  /* 0x0000001716177209 */ /* 0x008fe40007800000 */
[----:B------:R-:W-:Y:S02]  /*4f90*/  LOP3.LUT R22, R44, 0x60, RZ, 0xc0, !PT ;  /* 0x000000602c167812 */ /* 0x000fe400078ec0ff */
[----:B------:R-:W1:Y:S01]  /*4fa0*/  LDC R30, c[0x0][0x3d8] ;  /* 0x0000f600ff1e7b82 */ /* 0x000e620000000800 */
[----:B------:R-:W-:-:S02]  /*4fb0*/  LEA R90, P6, R12, R212, 0x1 ;  /* 0x000000d40c5a7211 */ /* 0x000fc400078c08ff */
[----:B------:R-:W-:Y:S01]  /*4fc0*/  IMAD R22, R46, 0x2, R22 ;  /* 0x000000022e167824 */ /* 0x000fe200078e0216 */
[----:B------:R-:W-:Y:S01]  /*4fd0*/  LEA.HI.X.SX32 R93, R11, R24, 0x1, P0 ;  /* 0x000000180b5d7211 */ /* 0x000fe200000f0eff */
[----:B------:R-:W3:Y:S01]  /*4fe0*/  S2R R46, SR_TID.X ;  /* 0x00000000002e7919 */ /* 0x000ee20000002100 */
[----:B------:R-:W-:Y:S02]  /*4ff0*/  LEA R88, P0, R16, R212, 0x1 ;  /* 0x000000d410587211 */ /* 0x000fe400078008ff */
[----:B------:R-:W4:Y:S01]  /*5000*/  LDC R32, c[0x0][0x3d8] ;  /* 0x0000f600ff207b82 */ /* 0x000f220000000800 */
[----:B--2---:R-:W-:Y:S02]  /*5010*/  LEA R14, R14, R13, 0x4 ;  /* 0x0000000d0e0e7211 */ /* 0x004fe400078e20ff */
[----:B------:R-:W-:Y:S01]  /*5020*/  R2UR UR13, R0 ;  /* 0x00000000000d72ca */ /* 0x000fe200000e0000 */
[----:B------:R-:W-:Y:S01]  /*5030*/  UIADD3 UR4, UPT, UPT, UR8, 0x110, URZ ;  /* 0x0000011008047890 */ /* 0x000fe2000fffe0ff */
[----:B------:R-:W-:Y:S01]  /*5040*/  LEA.HI.X.SX32 R91, R12, R24, 0x1, P6 ;  /* 0x000000180c5b7211 */ /* 0x000fe200030f0eff */
[----:B------:R-:W-:Y:S01]  /*5050*/  STL.64 [R1+0x50], R92 ;  /* 0x0000505c01007387 */ /* 0x000fe20000100a00 */
[----:B------:R-:W-:Y:S01]  /*5060*/  LEA R86, P6, R13, R212, 0x1 ;  /* 0x000000d40d567211 */ /* 0x000fe200078c08ff */
[----:B0-----:R-:W-:Y:S01]  /*5070*/  IMAD R11, R27, 0x10, R14 ;  /* 0x000000101b0b7824 */ /* 0x001fe200078e020e */
[----:B------:R-:W-:Y:S01]  /*5080*/  LEA.HI.X.SX32 R89, R16, R24, 0x1, P0 ;  /* 0x0000001810597211 */ /* 0x000fe200000f0eff */
[----:B------:R-:W0:Y:S01]  /*5090*/  LDC R26, c[0x0][0x3d8] ;  /* 0x0000f600ff1a7b82 */ /* 0x000e220000000800 */
[----:B------:R-:W-:Y:S01]  /*50a0*/  LEA R84, P0, R14, R212, 0x1 ;  /* 0x000000d40e547211 */ /* 0x000fe200078008ff */
[----:B------:R-:W-:Y:S01]  /*50b0*/  STL.64 [R1+0x48], R90 ;  /* 0x0000485a01007387 */ /* 0x000fe20000100a00 */
[----:B------:R-:W-:-:S02]  /*50c0*/  LEA.HI.X.SX32 R87, R13, R24, 0x1, P6 ;  /* 0x000000180d577211 */ /* 0x000fc400030f0eff */
[----:B------:R-:W-:Y:S01]  /*50d0*/  LEA R82, P6, R11, R212, 0x1 ;  /* 0x000000d40b527211 */ /* 0x000fe200078c08ff */
[----:B-1----:R-:W-:Y:S01]  /*50e0*/  IMAD R12, R30, 0x20, R11 ;  /* 0x000000201e0c7824 */ /* 0x002fe200078e020b */
[----:B------:R-:W-:Y:S01]  /*50f0*/  LEA.HI.X.SX32 R85, R14, R24, 0x1, P0 ;  /* 0x000000180e557211 */ /* 0x000fe200000f0eff */
[----:B------:R-:W1:Y:S01]  /*5100*/  LDC R16, c[0x0][0x3d8] ;  /* 0x0000f600ff107b82 */ /* 0x000e620000000800 */
[----:B------:R-:W-:Y:S01]  /*5110*/  LEA R80, P0, R17, R212, 0x1 ;  /* 0x000000d411507211 */ /* 0x000fe200078008ff */
[----:B------:R-:W-:Y:S01]  /*5120*/  IMAD R13, R29, 0x10, R12 ;  /* 0x000000101d0d7824 */ /* 0x000fe200078e020c */
[----:B------:R-:W-:Y:S01]  /*5130*/  LEA.HI.X.SX32 R83, R11, R24, 0x1, P6 ;  /* 0x000000180b537211 */ /* 0x000fe200030f0eff */
[----:B------:R-:W-:Y:S01]  /*5140*/  STL.64 [R1+0x40], R88 ;  /* 0x0000405801007387 */ /* 0x000fe20000100a00 */
[----:B------:R-:W-:Y:S01]  /*5150*/  LEA R78, P6, R12, R212, 0x1 ;  /* 0x000000d40c4e7211 */ /* 0x000fe200078c08ff */
[----:B----4-:R-:W-:Y:S01]  /*5160*/  IMAD R11, R32, 0x10, R13 ;  /* 0x00000010200b7824 */ /* 0x010fe200078e020d */
[----:B------:R-:W-:Y:S01]  /*5170*/  LEA.HI.X.SX32 R81, R17, R24, 0x1, P0 ;  /* 0x0000001811517211 */ /* 0x000fe200000f0eff */
[----:B------:R-:W2:Y:S01]  /*5180*/  LDC R15, c[0x0][0x3d8] ;  /* 0x0000f600ff0f7b82 */ /* 0x000ea20000000800 */
[----:B------:R-:W-:Y:S01]  /*5190*/  LEA R76, P0, R13, R212, 0x1 ;  /* 0x000000d40d4c7211 */ /* 0x000fe200078008ff */
[----:B------:R-:W-:Y:S01]  /*51a0*/  STL.64 [R1+0x38], R86 ;  /* 0x0000385601007387 */ /* 0x000fe20000100a00 */
[----:B------:R-:W-:Y:S01]  /*51b0*/  LEA.HI.X.SX32 R79, R12, R24, 0x1, P6 ;  /* 0x000000180c4f7211 */ /* 0x000fe200030f0eff */
[----:B------:R-:W-:Y:S01]  /*51c0*/  IMAD R12, R34, 0x20, R11 ;  /* 0x00000020220c7824 */ /* 0x000fe200078e020b */
[----:B------:R-:W-:-:S02]  /*51d0*/  LEA R74, P6, R11, R212, 0x1 ;  /* 0x000000d40b4a7211 */ /* 0x000fc400078c08ff */
[----:B---3--:R-:W-:Y:S01]  /*51e0*/  LOP3.LUT R46, R46, 0xff, RZ, 0xc0, !PT ;  /* 0x000000ff2e2e7812 */ /* 0x008fe200078ec0ff */
[----:B------:R-:W3:Y:S01]  /*51f0*/  LDC R17, c[0x0][0x3d8] ;  /* 0x0000f600ff117b82 */ /* 0x000ee20000000800 */
[----:B------:R-:W-:Y:S01]  /*5200*/  LEA.HI.X.SX32 R77, R13, R24, 0x1, P0 ;  /* 0x000000180d4d7211 */ /* 0x000fe200000f0eff */
[----:B------:R-:W-:Y:S01]  /*5210*/  IMAD R13, R31, 0x10, R12 ;  /* 0x000000101f0d7824 */ /* 0x000fe200078e020c */
[----:B------:R-:W-:Y:S02]  /*5220*/  LEA R72, P0, R18, R212, 0x1 ;  /* 0x000000d412487211 */ /* 0x000fe400078008ff */
[----:B------:R-:W-:Y:S01]  /*5230*/  PRMT R25, RZ, 0x7610, R25 ;  /* 0x00007610ff197816 */ /* 0x000fe20000000019 */
[----:B------:R-:W-:Y:S01]  /*5240*/  UIADD3 UR12, UPT, UPT, UR13, UR12, UR4 ;  /* 0x0000000c0d0c7290 */ /* 0x000fe2000fffe004 */
[----:B------:R-:W-:Y:S01]  /*5250*/  LEA.HI.X.SX32 R75, R11, R24, 0x1, P6 ;  /* 0x000000180b4b7211 */ /* 0x000fe200030f0eff */
[----:B------:R-:W-:Y:S01]  /*5260*/  IMAD R11, R36, 0x10, R13 ;  /* 0x00000010240b7824 */ /* 0x000fe200078e020d */
[----:B------:R-:W-:Y:S01]  /*5270*/  LEA R250, P6, R12, R212, 0x1 ;  /* 0x000000d40cfa7211 */ /* 0x000fe200078c08ff */
[----:B------:R-:W-:Y:S01]  /*5280*/  STL.64 [R1+0x30], R84 ;  /* 0x0000305401007387 */ /* 0x000fe20000100a00 */
[----:B------:R-:W-:-:S02]  /*5290*/  LEA.HI.X.SX32 R73, R18, R24, 0x1, P0 ;  /* 0x0000001812497211 */ /* 0x000fc400000f0eff */
[----:B------:R-:W-:Y:S01]  /*52a0*/  LEA.HI R14, R46, R22, RZ, 0x19 ;  /* 0x000000162e0e7211 */ /* 0x000fe200078fc8ff */
[----:B------:R-:W4:Y:S01]  /*52b0*/  LDC R18, c[0x0][0x3d8] ;  /* 0x0000f600ff127b82 */ /* 0x000f220000000800 */
[C---:B------:R-:W-:Y:S01]  /*52c0*/  LEA R248, P0, R13.reuse, R212, 0x1 ;  /* 0x000000d40df87211 */ /* 0x040fe200078008ff */
[----:B------:R-:W-:Y:S01]  /*52d0*/  STL.64 [R1+0x28], R82 ;  /* 0x0000285201007387 */ /* 0x000fe20000100a00 */
[-C--:B------:R-:W-:Y:S02]  /*52e0*/  LEA.HI.X.SX32 R251, R12, R24.reuse, 0x1, P6 ;  /* 0x000000180cfb7211 */ /* 0x080fe400030f0eff */
[----:B------:R-:W-:Y:S01]  /*52f0*/  LEA R12, R38, R11, 0x5 ;  /* 0x0000000b260c7211 */ /* 0x000fe200078e28ff */
[----:B------:R-:W-:Y:S01]  /*5300*/  STL.64 [R1+0x20], R80 ;  /* 0x0000205001007387 */ /* 0x000fe20000100a00 */
[----:B------:R-:W-:Y:S02]  /*5310*/  LEA R30, R14, UR9, 0x2 ;  /* 0x000000090e1e7c11 */ /* 0x000fe4000f8e10ff */
[----:B------:R-:W-:Y:S01]  /*5320*/  LEA.HI.X.SX32 R249, R13, R24, 0x1, P0 ;  /* 0x000000180df97211 */ /* 0x000fe200000f0eff */
[----:B------:R-:W-:Y:S01]  /*5330*/  IMAD R13, R33, 0x10, R12 ;  /* 0x00000010210d7824 */ /* 0x000fe200078e020c */
[-C--:B------:R-:W-:Y:S01]  /*5340*/  LEA R246, P0, R11, R212.reuse, 0x1 ;  /* 0x000000d40bf67211 */ /* 0x080fe200078008ff */
[----:B------:R5:W-:Y:S01]  /*5350*/  @!P5 STS [R30+0x10000], R23 ;  /* 0x010000171e00d388 */ /* 0x000be20000000800 */
[----:B------:R-:W-:Y:S01]  /*5360*/  LEA R244, P6, R19, R212, 0x1 ;  /* 0x000000d413f47211 */ /* 0x000fe200078c08ff */
[----:B------:R-:W2:Y:S01]  /*5370*/  LDC R14, c[0x0][0x3d8] ;  /* 0x0000f600ff0e7b82 */ /* 0x000ea20000000800 */
[----:B------:R-:W-:Y:S01]  /*5380*/  LEA.HI.X.SX32 R247, R11, R24, 0x1, P0 ;  /* 0x000000180bf77211 */ /* 0x000fe200000f0eff */
[----:B------:R-:W-:Y:S01]  /*5390*/  IMAD R11, R40, 0x10, R13 ;  /* 0x00000010280b7824 */ /* 0x000fe200078e020d */
[----:B------:R-:W-:Y:S01]  /*53a0*/  LEA R242, P0, R12, R212, 0x1 ;  /* 0x000000d40cf27211 */ /* 0x000fe200078008ff */
[----:B------:R-:W-:Y:S01]  /*53b0*/  STL.64 [R1+0x18], R78 ;  /* 0x0000184e01007387 */ /* 0x000fe20000100a00 */
[----:B------:R-:W-:-:S02]  /*53c0*/  LEA.HI.X.SX32 R245, R19, R24, 0x1, P6 ;  /* 0x0000001813f57211 */ /* 0x000fc400030f0eff */
[----:B------:R-:W-:Y:S01]  /*53d0*/  LEA.HI.X.SX32 R243, R12, R24, 0x1, P0 ;  /* 0x000000180cf37211 */ /* 0x000fe200000f0eff */
[----:B------:R-:W-:Y:S01]  /*53e0*/  BAR.SYNC.DEFER_BLOCKING 0x0 ;  /* 0x0000000000007b1d */ /* 0x000fe20000010000 */
[-C--:B------:R-:W-:Y:S01]  /*53f0*/  LEA R240, P6, R13, R212.reuse, 0x1 ;  /* 0x000000d40df07211 */ /* 0x080fe200078c08ff */
[----:B0-----:R-:W-:Y:S01]  /*5400*/  IMAD R12, R26, 0x20, R11 ;  /* 0x000000201a0c7824 */ /* 0x001fe200078e020b */
[----:B------:R-:W-:Y:S02]  /*5410*/  LEA R238, P0, R11, R212, 0x1 ;  /* 0x000000d40bee7211 */ /* 0x000fe400078008ff */
[-C--:B------:R-:W-:Y:S02]  /*5420*/  LEA.HI.X.SX32 R241, R13, R24.reuse, 0x1, P6 ;  /* 0x000000180df17211 */ /* 0x080fe400030f0eff */
[----:B------:R-:W-:Y:S01]  /*5430*/  LEA.HI.X.SX32 R239, R11, R24, 0x1, P0 ;  /* 0x000000180bef7211 */ /* 0x000fe200000f0eff */
[----:B------:R-:W0:Y:S01]  /*5440*/  LDC R13, c[0x0][0x3d8] ;  /* 0x0000f600ff0d7b82 */ /* 0x000e220000000800 */
[----:B------:R-:W-:Y:S01]  /*5450*/  ISETP.GE.U32.AND P6, PT, R46, 0x80, PT ;  /* 0x000000802e00780c */ /* 0x000fe20003fc6070 */
[----:B------:R-:W-:Y:S01]  /*5460*/  IMAD R11, R35, 0x10, R12 ;  /* 0x00000010230b7824 */ /* 0x000fe200078e020c */
[----:B------:R-:W-:Y:S01]  /*5470*/  LEA R236, P0, R20, R212, 0x1 ;  /* 0x000000d414ec7211 */ /* 0x000fe200078008ff */
[----:B------:R-:W-:Y:S01]  /*5480*/  STL.64 [R1+0x10], R76 ;  /* 0x0000104c01007387 */ /* 0x000fe20000100a00 */
[----:B------:R-:W-:-:S02]  /*5490*/  LEA R28, R46, UR9, 0x2 ;  /* 0x000000092e1c7c11 */ /* 0x000fc4000f8e10ff */
[----:B------:R-:W-:Y:S01]  /*54a0*/  LEA.HI.X.SX32 R237, R20, R24, 0x1, P0 ;  /* 0x0000001814ed7211 */ /* 0x000fe200000f0eff */
[----:B------:R-:W-:Y:S01]  /*54b0*/  STL.64 [R1+0x8], R74 ;  /* 0x0000084a01007387 */ /* 0x000fe20000100a00 */
[C---:B------:R-:W-:Y:S01]  /*54c0*/  LEA R234, P0, R12.reuse, R212, 0x1 ;  /* 0x000000d40cea7211 */ /* 0x040fe200078008ff */
[----:B------:R-:W3:Y:S01]  /*54d0*/  LDC R20, c[0x0][0x3d8] ;  /* 0x0000f600ff147b82 */ /* 0x000ee20000000800 */
[----:B------:R-:W-:Y:S01]  /*54e0*/  PRMT R19, RZ, 0x7610, R19 ;  /* 0x00007610ff137816 */ /* 0x000fe20000000013 */
[----:B------:R-:W-:Y:S01]  /*54f0*/  STL.64 [R1], R72 ;  /* 0x0000004801007387 */ /* 0x000fe20000100a00 */
[----:B------:R-:W-:Y:S01]  /*5500*/  LEA.HI.X.SX32 R235, R12, R24, 0x1, P0 ;  /* 0x000000180ceb7211 */ /* 0x000fe200000f0eff */
[----:B------:R-:W-:Y:S01]  /*5510*/  IMAD R12, R42, 0x10, R11 ;  /* 0x000000102a0c7824 */ /* 0x000fe200078e020b */
[----:B------:R-:W-:Y:S01]  /*5520*/  LEA R232, P0, R11, R212, 0x1 ;  /* 0x000000d40be87211 */ /* 0x000fe200078008ff */
[----:B------:R-:W3:Y:S01]  /*5530*/  @!P6 LDS R10, [R28+0x10000] ;  /* 0x010000001c0ae984 */ /* 0x000ee20000000800 */
[----:B-----5:R-:W-:-:S02]  /*5540*/  PRMT R23, RZ, 0x7610, R23 ;  /* 0x00007610ff177816 */ /* 0x020fc40000000017 */
[----:B------:R-:W-:Y:S01]  /*5550*/  LEA.HI.X.SX32 R233, R11, R24, 0x1, P0 ;  /* 0x000000180be97211 */ /* 0x000fe200000f0eff */
[----:B------:R-:W-:Y:S01]  /*5560*/  STL [R1+0x74], R30 ;  /* 0x0000741e01007387 */ /* 0x000fe20000100800 */
[----:B------:R-:W-:Y:S02]  /*5570*/  LEA R230, P0, R12, R212, 0x1 ;  /* 0x000000d40ce67211 */ /* 0x000fe400078008ff */
[----:B------:R-:W-:Y:S01]  /*5580*/  LEA.HI R11, R44, 0x1b0, RZ, 0x1c ;  /* 0x000001b02c0b7811 */ /* 0x000fe200078fe0ff */
[----:B------:R-:W-:Y:S01]  /*5590*/  STL [R1+0x158], R28 ;  /* 0x0001581c01007387 */ /* 0x000fe20000100800 */
[----:B------:R-:W-:Y:S01]  /*55a0*/  LEA.HI.X.SX32 R231, R12, R24, 0x1, P0 ;  /* 0x000000180ce77211 */ /* 0x000fe200000f0eff */
[----:B------:R-:W-:Y:S01]  /*55b0*/  IMAD R12, R37, 0x20, R12 ;  /* 0x00000020250c7824 */ /* 0x000fe200078e020c */
[----:B------:R-:W-:Y:S01]  /*55c0*/  LEA R228, P0, R21, R212, 0x1 ;  /* 0x000000d415e47211 */ /* 0x000fe200078008ff */
[----:B-1----:R-:W-:Y:S01]  /*55d0*/  IMAD R11, R11, R16, RZ ;  /* 0x000000100b0b7224 */ /* 0x002fe200078e02ff */
[----:B------:R-:W-:-:S02]  /*55e0*/  PRMT R27, RZ, 0x7610, R27 ;  /* 0x00007610ff1b7816 */ /* 0x000fc4000000001b */
[----:B------:R-:W-:Y:S02]  /*55f0*/  LEA.HI.X.SX32 R229, R21, R24, 0x1, P0 ;  /* 0x0000001815e57211 */ /* 0x000fe400000f0eff */
[C---:B------:R-:W-:Y:S02]  /*5600*/  LEA R226, P0, R12.reuse, R212, 0x1 ;  /* 0x000000d40ce27211 */ /* 0x040fe400078008ff */
[----:B0-----:R-:W-:Y:S02]  /*5610*/  LEA R13, R13, R12, 0x4 ;  /* 0x0000000c0d0d7211 */ /* 0x001fe400078e20ff */
[----:B------:R-:W-:Y:S02]  /*5620*/  LEA.HI.X.SX32 R227, R12, R24, 0x1, P0 ;  /* 0x000000180ce37211 */ /* 0x000fe400000f0eff */
[----:B------:R-:W-:Y:S01]  /*5630*/  LEA R224, P0, R13, R212, 0x1 ;  /* 0x000000d40de07211 */ /* 0x000fe200078008ff */
[----:B--2---:R-:W-:Y:S01]  /*5640*/  IMAD R12, R14, 0x10, R13 ;  /* 0x000000100e0c7824 */ /* 0x004fe200078e020d */
[----:B------:R-:W-:-:S02]  /*5650*/  PRMT R21, RZ, 0x7610, R21 ;  /* 0x00007610ff157816 */ /* 0x000fc40000000015 */
[----:B------:R-:W-:Y:S02]  /*5660*/  LEA.HI.X.SX32 R225, R13, R24, 0x1, P0 ;  /* 0x000000180de17211 */ /* 0x000fe400000f0eff */
[C---:B------:R-:W-:Y:S02]  /*5670*/  LEA R222, P0, R12.reuse, R212, 0x1 ;  /* 0x000000d40cde7211 */ /* 0x040fe400078008ff */
[----:B------:R-:W-:Y:S02]  /*5680*/  PRMT R29, RZ, 0x7610, R29 ;  /* 0x00007610ff1d7816 */ /* 0x000fe4000000001d */
[----:B------:R-:W-:Y:S01]  /*5690*/  LEA.HI.X.SX32 R223, R12, R24, 0x1, P0 ;  /* 0x000000180cdf7211 */ /* 0x000fe200000f0eff */
[----:B------:R-:W-:Y:S01]  /*56a0*/  IMAD R12, R15, 0x20, R12 ;  /* 0x000000200f0c7824 */ /* 0x000fe200078e020c */
[----:B------:R-:W-:Y:S02]  /*56b0*/  LEA R220, P0, R11, R212, 0x1 ;  /* 0x000000d40bdc7211 */ /* 0x000fe400078008ff */
[----:B------:R-:W-:Y:S01]  /*56c0*/  PRMT R31, RZ, 0x7610, R31 ;  /* 0x00007610ff1f7816 */ /* 0x000fe2000000001f */
[----:B---3--:R-:W-:Y:S01]  /*56d0*/  IMAD R13, R17, 0x10, R12 ;  /* 0x00000010110d7824 */ /* 0x008fe200078e020c */
[----:B------:R-:W-:Y:S01]  /*56e0*/  LEA.HI.X.SX32 R221, R11, R24, 0x1, P0 ;  /* 0x000000180bdd7211 */ /* 0x000fe200000f0eff */
[----:B------:R-:W0:Y:S01]  /*56f0*/  SHFL.BFLY PT, R15, R10, 0x1, 0x1f ;  /* 0x0c201f000a0f7f89 */ /* 0x000e2200000e0000 */
[----:B------:R-:W-:-:S02]  /*5700*/  LEA R218, P0, R12, R212, 0x1 ;  /* 0x000000d40cda7211 */ /* 0x000fc400078008ff */
[----:B------:R-:W-:Y:S02]  /*5710*/  LEA.HI R11, R44, 0x1f0, RZ, 0x1c ;  /* 0x000001f02c0b7811 */ /* 0x000fe400078fe0ff */
[----:B------:R-:W-:Y:S01]  /*5720*/  LEA.HI.X.SX32 R219, R12, R24, 0x1, P0 ;  /* 0x000000180cdb7211 */ /* 0x000fe200000f0eff */
[----:B----4-:R-:W-:Y:S01]  /*5730*/  IMAD R12, R18, 0x10, R13 ;  /* 0x00000010120c7824 */ /* 0x010fe200078e020d */
[----:B------:R-:W-:Y:S01]  /*5740*/  LEA R216, P0, R13, R212, 0x1 ;  /* 0x000000d40dd87211 */ /* 0x000fe200078008ff */
[----:B------:R-:W-:Y:S01]  /*5750*/  IMAD R11, R11, R20, RZ ;  /* 0x000000140b0b7224 */ /* 0x000fe200078e02ff */
[----:B------:R-:W-:Y:S02]  /*5760*/  PRMT R17, RZ, 0x7610, R17 ;  /* 0x00007610ff117816 */ /* 0x000fe40000000011 */
[----:B------:R-:W-:Y:S02]  /*5770*/  LEA.HI.X.SX32 R217, R13, R24, 0x1, P0 ;  /* 0x000000180dd97211 */ /* 0x000fe400000f0eff */
[----:B------:R-:W-:-:S02]  /*5780*/  LEA R214, P0, R12, R212, 0x1 ;  /* 0x000000d40cd67211 */ /* 0x000fc400078008ff */
[----:B------:R-:W-:Y:S02]  /*5790*/  PRMT R13, RZ, 0x7610, R13 ;  /* 0x00007610ff0d7816 */ /* 0x000fe4000000000d */
[----:B------:R-:W-:Y:S02]  /*57a0*/  LEA.HI.X.SX32 R215, R12, R24, 0x1, P0 ;  /* 0x000000180cd77211 */ /* 0x000fe400000f0eff */
[C---:B------:R-:W-:Y:S02]  /*57b0*/  LEA R212, P0, R11.reuse, R212, 0x1 ;  /* 0x000000d40bd47211 */ /* 0x040fe400078008ff */
[----:B------:R-:W-:Y:S02]  /*57c0*/  LEA R12, R22, UR9, 0x2 ;  /* 0x00000009160c7c11 */ /* 0x000fe4000f8e10ff */
[----:B------:R-:W-:Y:S02]  /*57d0*/  LEA.HI.X.SX32 R213, R11, R24, 0x1, P0 ;  /* 0x000000180bd57211 */ /* 0x000fe400000f0eff */
[----:B------:R-:W-:Y:S01]  /*57e0*/  LOP3.LUT P0, RZ, R44, 0x1, RZ, 0xc0, !PT ;  /* 0x000000012cff7812 */ /* 0x000fe2000780c0ff */
[----:B------:R-:W-:Y:S01]  /*57f0*/  STL [R1+0x70], R12 ;  /* 0x0000700c01007387 */ /* 0x000fe20000100800 */
[----:B0-----:R-:W-:-:S02]  /*5800*/  FMNMX R15, R10, R15, !PT ;  /* 0x0000000f0a0f7209 */ /* 0x001fc40007800000 */
[----:B------:R-:W-:Y:S02]  /*5810*/  ISETP.LT.U32.AND P0, PT, R46, 0x80, !P0 ;  /* 0x000000802e00780c */ /* 0x000fe40004701070 */
[----:B------:R-:W-:Y:S02]  /*5820*/  PRMT R33, RZ, 0x7610, R33 ;  /* 0x00007610ff217816 */ /* 0x000fe40000000021 */
[----:B------:R-:W-:Y:S02]  /*5830*/  PRMT R35, RZ, 0x7610, R35 ;  /* 0x00007610ff237816 */ /* 0x000fe40000000023 */
[----:B------:R-:W-:-:S07]  /*5840*/  PRMT R37, RZ, 0x7610, R37 ;  /* 0x00007610ff257816 */ /* 0x000fce0000000025 */
[----:B------:R0:W-:Y:S01]  /*5850*/  @P0 STS [R28+0x10000], R15 ;  /* 0x0100000f1c000388 */ /* 0x0001e20000000800 */
[----:B------:R-:W-:Y:S01]  /*5860*/  BAR.SYNC.DEFER_BLOCKING 0x0 ;  /* 0x0000000000007b1d */ /* 0x000fe20000010000 */
[----:B0-----:R-:W-:-:S05]  /*5870*/  PRMT R15, RZ, 0x7610, R15 ;  /* 0x00007610ff0f7816 */ /* 0x001fca000000000f */
[----:B------:R-:W0:Y:S02]  /*5880*/  LDS R134, [R12+0x10000] ;  /* 0x010000000c867984 */ /* 0x000e240000000800 */
[----:B0-----:R-:W-:-:S05]  /*5890*/  FMNMX R134, R134, -INF , !PT ;  /* 0xff80000086867809 */ /* 0x001fca0007800000 */
[-CC-:B------:R-:W-:Y:S01]  /*58a0*/  FFMA R4, R4, R9.reuse, -R134.reuse ;  /* 0x0000000904047223 */ /* 0x180fe20000000886 */
[-CC-:B------:R-:W-:Y:S01]  /*58b0*/  FFMA R5, R5, R9.reuse, -R134.reuse ;  /* 0x0000000905057223 */ /* 0x180fe20000000886 */
[-CC-:B------:R-:W-:Y:S01]  /*58c0*/  FFMA R6, R6, R9.reuse, -R134.reuse ;  /* 0x0000000906067223 */ /* 0x180fe20000000886 */
[----:B------:R-:W-:Y:S01]  /*58d0*/  FFMA R7, R7, R9, -R134 ;  /* 0x0000000907077223 */ /* 0x000fe20000000886 */
[----:B------:R-:W-:Y:S01]  /*58e0*/  FMUL R4, R4, 1.4426950216293334961 ;  /* 0x3fb8aa3b04047820 */ /* 0x000fe20000400000 */
[----:B------:R-:W-:Y:S01]  /*58f0*/  FMUL R5, R5, 1.4426950216293334961 ;  /* 0x3fb8aa3b05057820 */ /* 0x000fe20000400000 */
[----:B------:R-:W-:Y:S01]  /*5900*/  FMUL R6, R6, 1.4426950216293334961 ;  /* 0x3fb8aa3b06067820 */ /* 0x000fe20000400000 */
[----:B------:R-:W-:-:S03]  /*5910*/  FMUL R7, R7, 1.4426950216293334961 ;  /* 0x3fb8aa3b07077820 */ /* 0x000fc60000400000 */
[----:B------:R-:W-:Y:S08]  /*5920*/  MUFU.EX2 R4, R4 ;  /* 0x0000000400047308 */ /* 0x000ff00000000800 */
[----:B------:R-:W0:Y:S08]  /*5930*/  MUFU.EX2 R5, R5 ;  /* 0x0000000500057308 */ /* 0x000e300000000800 */
[----:B------:R-:W1:Y:S08]  /*5940*/  MUFU.EX2 R6, R6 ;  /* 0x0000000600067308 */ /* 0x000e700000000800 */
[----:B------:R-:W2:Y:S01]  /*5950*/  MUFU.EX2 R7, R7 ;  /* 0x0000000700077308 */ /* 0x000ea20000000800 */
[----:B0-----:R-:W-:-:S04]  /*5960*/  FADD R9, R4, R5 ;  /* 0x0000000504097221 */ /* 0x001fc80000000000 */
[----:B-1----:R-:W-:-:S04]  /*5970*/  FADD R10, R6, R9 ;  /* 0x00000009060a7221 */ /* 0x002fc80000000000 */
[----:B--2---:R-:W-:-:S05]  /*5980*/  FADD R10, R7, R10 ;  /* 0x0000000a070a7221 */ /* 0x004fca0000000000 */
[----:B------:R-:W0:Y:S02]  /*5990*/  SHFL.BFLY PT, R9, R10, 0x10, 0x1f ;  /* 0x0e001f000a097f89 */ /* 0x000e2400000e0000 */
[----:B0-----:R-:W-:Y:S01]  /*59a0*/  FADD R9, R10, R9 ;  /* 0x000000090a097221 */ /* 0x001fe20000000000 */
[----:B------:R-:W-:Y:S06]  /*59b0*/  BAR.SYNC.DEFER_BLOCKING 0x0 ;  /* 0x0000000000007b1d */ /* 0x000fec0000010000 */
[----:B------:R0:W-:Y:S02]  /*59c0*/  @!P5 STS [R30+0x10000], R9 ;  /* 0x010000091e00d388 */ /* 0x0001e40000000800 */
[----:B------:R-:W-:Y:S01]  /*59d0*/  BAR.SYNC.DEFER_BLOCKING 0x0 ;  /* 0x0000000000007b1d */ /* 0x000fe20000010000 */
[----:B0-----:R-:W-:-:S05]  /*59e0*/  PRMT R9, RZ, 0x7610, R9 ;  /* 0x00007610ff097816 */ /* 0x001fca0000000009 */
[----:B------:R-:W0:Y:S04]  /*59f0*/  @!P6 LDS R8, [R28+0x10000] ;  /* 0x010000001c08e984 */ /* 0x000e280000000800 */
[----:B0-----:R-:W0:Y:S02]  /*5a00*/  SHFL.BFLY PT, R11, R8, 0x1, 0x1f ;  /* 0x0c201f00080b7f89 */ /* 0x001e2400000e0000 */
[----:B0-----:R-:W-:-:S05]  /*5a10*/  FADD R11, R8, R11 ;  /* 0x0000000b080b7221 */ /* 0x001fca0000000000 */
[----:B------:R0:W-:Y:S01]  /*5a20*/  @P0 STS [R28+0x10000], R11 ;  /* 0x0100000b1c000388 */ /* 0x0001e20000000800 */
[----:B------:R-:W-:Y:S01]  /*5a30*/  BAR.SYNC.DEFER_BLOCKING 0x0 ;  /* 0x0000000000007b1d */ /* 0x000fe20000010000 */
[----:B0-----:R-:W-:-:S05]  /*5a40*/  PRMT R11, RZ, 0x7610, R11 ;  /* 0x00007610ff0b7816 */ /* 0x001fca000000000b */
[----:B------:R-:W2:Y:S04]  /*5a50*/  @P3 LDG.E.U16 R13, desc[UR10][R94.64] ;  /* 0x0000000a5e0d3981 */ /* 0x000ea8000c1e1500 */
[----:B------:R-:W3:Y:S04]  /*5a60*/  @P3 LDG.E.U16 R15, desc[UR10][R92.64] ;  /* 0x0000000a5c0f3981 */ /* 0x000ee8000c1e1500 */
[----:B------:R-:W4:Y:S04]  /*5a70*/  @P3 LDG.E.U16 R17, desc[UR10][R90.64] ;  /* 0x0000000a5a113981 */ /* 0x000f28000c1e1500 */
[----:B------:R-:W5:Y:S04]  /*5a80*/  @P3 LDG.E.U16 R19, desc[UR10][R88.64] ;  /* 0x0000000a58133981 */ /* 0x000f68000c1e1500 */
[----:B------:R-:W5:Y:S04]  /*5a90*/  @P3 LDG.E.U16 R21, desc[UR10][R86.64] ;  /* 0x0000000a56153981 */ /* 0x000f68000c1e1500 */
[----:B------:R-:W5:Y:S04]  /*5aa0*/  @P3 LDG.E.U16 R9, desc[UR10][R84.64] ;  /* 0x0000000a54093981 */ /* 0x000f68000c1e1500 */
[----:B------:R-:W5:Y:S04]  /*5ab0*/  @P3 LDG.E.U16 R23, desc[UR10][R82.64] ;  /* 0x0000000a52173981 */ /* 0x000f68000c1e1500 */
[----:B------:R-:W5:Y:S04]  /*5ac0*/  @P3 LDG.E.U16 R25, desc[UR10][R80.64] ;  /* 0x0000000a50193981 */ /* 0x000f68000c1e1500 */
[----:B------:R-:W5:Y:S04]  /*5ad0*/  @P3 LDG.E.U16 R27, desc[UR10][R78.64] ;  /* 0x0000000a4e1b3981 */ /* 0x000f68000c1e1500 */
[----:B------:R-:W5:Y:S04]  /*5ae0*/  @P3 LDG.E.U16 R29, desc[UR10][R76.64] ;  /* 0x0000000a4c1d3981 */ /* 0x000f68000c1e1500 */
[----:B------:R-:W5:Y:S04]  /*5af0*/  @P3 LDG.E.U16 R11, desc[UR10][R74.64] ;  /* 0x0000000a4a0b3981 */ /* 0x000f68000c1e1500 */
[----:B------:R0:W5:Y:S04]  /*5b00*/  @P3 LDG.E.U16 R31, desc[UR10][R72.64] ;  /* 0x0000000a481f3981 */ /* 0x000168000c1e1500 */
        /* <DEDUP_REMOVED lines=19> */
[----:B------:R-:W5:Y:S01]  /*5c40*/  @P3 LDG.E.U16 R71, desc[UR10][R212.64] ;  /* 0x0000000ad4473981 */ /* 0x000f62000c1e1500 */
[----:B------:R-:W-:Y:S01]  /*5c50*/  SHF.R.S32.HI R8, RZ, 0x6, R44 ;  /* 0x00000006ff087819 */ /* 0x000fe2000001142c */
[----:B------:R-:W-:Y:S01]  /*5c60*/  IMAD.U32 R10, RZ, RZ, UR12 ;  /* 0x0000000cff0a7e24 */ /* 0x000fe2000f8e00ff */
[----:B------:R-:W-:Y:S01]  /*5c70*/  F2FP.BF16.F32.PACK_AB R4, R5, R4 ;  /* 0x000000040504723e */ /* 0x000fe200000010ff */
[----:B------:R1:W1:Y:S01]  /*5c80*/  LDS R143, [R12+0x10000] ;  /* 0x010000000c8f7984 */ /* 0x0002620000000800 */
[----:B------:R-:W-:Y:S01]  /*5c90*/  SGXT R8, R8, 0x1 ;  /* 0x000000010808781a */ /* 0x000fe20000000200 */
[----:B------:R-:W-:Y:S01]  /*5ca0*/  IMAD.SHL.U32 R132, R44, 0x2, RZ ;  /* 0x000000022c847824 */ /* 0x000fe200078e00ff */
[----:B------:R-:W-:Y:S01]  /*5cb0*/  F2FP.BF16.F32.PACK_AB R5, R7, R6 ;  /* 0x000000060705723e */ /* 0x000fe200000010ff */
[----:B------:R1:W-:Y:S01]  /*5cc0*/  STL [R1+0x80], R10 ;  /* 0x0000800a01007387 */ /* 0x0003e20000100800 */
[----:B0-----:R-:W-:Y:S01]  /*5cd0*/  LOP3.LUT R73, R8, 0x90, RZ, 0xc0, !PT ;  /* 0x0000009008497812 */ /* 0x001fe200078ec0ff */
[----:B------:R-:W-:-:S03]  /*5ce0*/  FADD R8, -R134, -INF ;  /* 0xff80000086087421 */ /* 0x000fc60000000100 */
[----:B------:R-:W-:Y:S01]  /*5cf0*/  LOP3.LUT R132, R73, 0x17e, R132, 0x78, !PT ;  /* 0x0000017e49847812 */ /* 0x000fe200078e7884 */
[----:B------:R-:W-:Y:S01]  /*5d00*/  BAR.SYNC.DEFER_BLOCKING 0x0 ;  /* 0x0000000000007b1d */ /* 0x000fe20000010000 */
[----:B------:R-:W-:-:S05]  /*5d10*/  FMUL R8, R8, 1.4426950216293334961 ;  /* 0x3fb8aa3b08087820 */ /* 0x000fca0000400000 */
[----:B------:R0:W0:Y:S01]  /*5d20*/  MUFU.EX2 R0, R8 ;  /* 0x0000000800007308 */ /* 0x0000220000000800 */
[----:B--2---:R2:W-:Y:S04]  /*5d30*/  STS.U16 [R132+UR9+0x10000], R13 ;  /* 0x0100000d84007988 */ /* 0x0045e80008000409 */
[----:B---3--:R2:W-:Y:S04]  /*5d40*/  STS.U16 [R132+UR9+0x10200], R15 ;  /* 0x0102000f84007988 */ /* 0x0085e80008000409 */
[----:B----4-:R2:W-:Y:S04]  /*5d50*/  STS.U16 [R132+UR9+0x10400], R17 ;  /* 0x0104001184007988 */ /* 0x0105e80008000409 */
[----:B-----5:R2:W-:Y:S04]  /*5d60*/  STS.U16 [R132+UR9+0x10600], R19 ;  /* 0x0106001384007988 */ /* 0x0205e80008000409 */
[----:B------:R2:W-:Y:S04]  /*5d70*/  STS.U16 [R132+UR9+0x10800], R21 ;  /* 0x0108001584007988 */ /* 0x0005e80008000409 */
        /* <DEDUP_REMOVED lines=26> */
[----:B------:R2:W-:Y:S01]  /*5f20*/  STS.U16 [R132+UR9+0x13e00], R71 ;  /* 0x013e004784007988 */ /* 0x0005e20008000409 */
[----:B01----:R-:W-:Y:S05]  /*5f30*/  @!P3 BRA `(.L_x_9) ;  /* 0x00000000000cb947 */ /* 0x003fea0003800000 */
[----:B------:R-:W-:-:S13]  /*5f40*/  R2UR UR12, R10 ;  /* 0x000000000a0c72ca */ /* 0x000fda00000e0000 */
[----:B------:R0:W-:Y:S01]  /*5f50*/  STTM.16dp32bit_t0_t15.x2 tmem[UR12], R4 ;  /* 0x00000004000079ed */ /* 0x0001e2000888000c */
[----:B------:R0:W-:Y:S02]  /*5f60*/  STTM.16dp32bit_t16_t31.x2 tmem[UR12+0x2], R4 ;  /* 0x00000204000079ed */ /* 0x0001e400088a000c */
.L_x_9:
[----:B------:R-:W1:Y:S02]  /*5f70*/  FENCE.VIEW.ASYNC.T ;  /* 0x00000000000073c6 */ /* 0x000e640000000200 */
[----:B-1----:R-:W-:Y:S01]  /*5f80*/  BAR.SYNC.DEFER_BLOCKING 0x0 ;  /* 0x0000000000007b1d */ /* 0x002fe20000010000 */
[----:B------:R-:W-:-:S05]  /*5f90*/  FADD R143, R0, R143 ;  /* 0x0000008f008f7221 */ /* 0x000fca0000000000 */
[----:B0-2---:R-:W0:Y:S01]  /*5fa0*/  LDTM.x128 R4, tmem[UR6] ;  /* 0x00000006000479ee */ /* 0x005e2200083c0000 */
[----:B------:R-:W-:Y:S01]  /*5fb0*/  NOP ;  /* 0x0000000000007918 */ /* 0x000fe20000000000 */
[----:B------:R-:W-:Y:S05]  /*5fc0*/  @!P3 BRA `(.L_x_10) ;  /* 0x000000080004b947 */ /* 0x000fea0003800000 */
[C---:B0-----:R-:W-:Y:S01]  /*5fd0*/  FMUL R4, R0.reuse, R4 ;  /* 0x0000000400047220 */ /* 0x041fe20000400000 */
[C---:B------:R-:W-:Y:S01]  /*5fe0*/  FMUL R5, R0.reuse, R5 ;  /* 0x0000000500057220 */ /* 0x040fe20000400000 */
        /* <DEDUP_REMOVED lines=125> */
[----:B------:R-:W-:-:S04]  /*67c0*/  FMUL R131, R0, R131 ;  /* 0x0000008300837220 */ /* 0x000fc80000400000 */
[----:B------:R1:W-:Y:S03]  /*67d0*/  STTM.x128 tmem[UR6], R4 ;  /* 0x00000004000079ed */ /* 0x0003e600083c0006 */
.L_x_10:
[----:B01----:R0:W5:Y:S01]  /*67e0*/  LDL R31, [R1+0x170] ;  /* 0x00017000011f7983 */ /* 0x0031620000100800 */
[----:B------:R-:W-:Y:S01]  /*67f0*/  VIADD R6, R141, 0xfffffff0 ;  /* 0xfffffff08d067836 */ /* 0x000fe20000000000 */
[----:B------:R-:W1:Y:S02]  /*6800*/  FENCE.VIEW.ASYNC.T ;  /* 0x00000000000073c6 */ /* 0x000e640000000200 */
[----:B-1----:R-:W-:Y:S06]  /*6810*/  BAR.SYNC.DEFER_BLOCKING 0x0 ;  /* 0x0000000000007b1d */ /* 0x002fec0000010000 */
[----:B------:R1:W-:Y:S06]  /*6820*/  MEMBAR.ALL.CTA ;  /* 0x0000000000007992 */ /* 0x0003ec0000008000 */
[----:B-1----:R-:W1:Y:S02]  /*6830*/  FENCE.VIEW.ASYNC.S ;  /* 0x00000000000073c6 */ /* 0x002e640000000000 */
[----:B-1----:R-:W-:Y:S06]  /*6840*/  BAR.SYNC.DEFER_BLOCKING 0x0 ;  /* 0x0000000000007b1d */ /* 0x002fec0000010000 */
[----:B0-----:R-:W-:Y:S05]  /*6850*/  @!P4 BRA `(.L_x_11) ;  /* 0x00000000006cc947 */ /* 0x001fea0003800000 */
[----:B-----5:R-:W-:Y:S02]  /*6860*/  IADD3 R0, PT, PT, R31, 0x10000, RZ ;  /* 0x000100001f007810 */ /* 0x020fe40007ffe0ff */
[----:B------:R-:W-:Y:S01]  /*6870*/  ELECT P4, URZ, PT ;  /* 0x0000000000ff782f */ /* 0x000fe20003880000 */
[----:B------:R-:W-:Y:S01]  /*6880*/  IMAD.MOV.U32 R5, RZ, RZ, RZ ;  /* 0x000000ffff057224 */ /* 0x000fe200078e00ff */
[----:B------:R-:W-:Y:S01]  /*6890*/  UMOV UR15, 0x3fffbfef ;  /* 0x3fffbfef000f7882 */ /* 0x000fe20000000000 */
[----:B------:R-:W-:Y:S01]  /*68a0*/  SHF.R.U32.HI R0, RZ, 0x4, R0 ;  /* 0x00000004ff007819 */ /* 0x000fe20000011600 */
[----:B------:R-:W-:Y:S01]  /*68b0*/  IMAD.MOV.U32 R153, RZ, RZ, RZ ;  /* 0x000000ffff997224 */ /* 0x000fe200078e00ff */
[----:B------:R-:W-:Y:S01]  /*68c0*/  UIADD3 UR16, UPT, UPT, UR8, 0x100000, URZ ;  /* 0x0010000008107890 */ /* 0x000fe2000fffe0ff */
[----:B------:R-:W-:Y:S01]  /*68d0*/  R2UR UR13, R5 ;  /* 0x00000000050d72ca */ /* 0x000fe200000e0000 */
[----:B------:R-:W-:Y:S01]  /*68e0*/  UMOV UR20, 0x0 ;  /* 0x0000000000147882 */ /* 0x000fe20000000000 */
[----:B------:R-:W-:Y:S01]  /*68f0*/  SGXT.U32 R4, R0, 0xe ;  /* 0x0000000e0004781a */ /* 0x000fe20000000000 */
[----:B------:R-:W-:-:S03]  /*6900*/  UMOV UR21, 0x4400490 ;  /* 0x0440049000157882 */ /* 0x000fc60000000000 */
[C---:B------:R-:W-:Y:S01]  /*6910*/  R2UR UR14, R4.reuse ;  /* 0x00000000040e72ca */ /* 0x040fe200000e0000 */
[----:B------:R-:W-:Y:S01]  /*6920*/  @P4 IMAD.MOV.U32 R5, RZ, RZ, -0x3fffbff0 ;  /* 0xc0004010ff054424 */ /* 0x000fe200078e00ff */
[----:B------:R-:W-:Y:S02]  /*6930*/  R2UR UR12, R4 ;  /* 0x00000000040c72ca */ /* 0x000fe400000e0000 */
[----:B------:R-:W-:Y:S02]  /*6940*/  @P4 MOV R0, R152 ;  /* 0x0000009800004202 */ /* 0x000fe40000000f00 */
[----:B------:R-:W-:Y:S02]  /*6950*/  @P4 R2UR UR19, R5 ;  /* 0x00000000051342ca */ /* 0x000fe400000e0000 */
[----:B------:R-:W-:-:S05]  /*6960*/  @P4 R2UR UR17, R0 ;  /* 0x00000000001142ca */ /* 0x000fca00000e0000 */
[----:B------:R-:W-:Y:S01]  /*6970*/  IMAD.U32 R4, RZ, RZ, UR14 ;  /* 0x0000000eff047e24 */ /* 0x000fe2000f8e00ff */
[----:B------:R-:W-:Y:S02]  /*6980*/  UMOV UR14, 0xfffffe00 ;  /* 0xfffffe00000e7882 */ /* 0x000fe40000000000 */
[----:B------:R-:W-:Y:S02]  /*6990*/  UIADD3.64 UR12, UPT, UPT, UR12, -UR14, URZ ;  /* 0x8000000e0c0c7297 */ /* 0x000fe4000fffe0ff */
[----:B------:R-:W-:Y:S01]  /*69a0*/  @P4 R2UR UR18, R4 ;  /* 0x00000000041242ca */ /* 0x000fe200000e0000 */
[----:B------:R-:W-:Y:S01]  /*69b0*/  UMOV UR14, 0x0 ;  /* 0x00000000000e7882 */ /* 0x000fe20000000000 */
[----:B------:R-:W-:-:S11]  /*69c0*/  UMOV UR15, 0x4400490 ;  /* 0x04400490000f7882 */ /* 0x000fd60000000000 */
[----:B------:R0:W-:Y:S01]  /*69d0*/  UTCHMMA tmem[UR4], gdesc[UR18], tmem[UR8], tmem[UR14], idesc[UR15], UPT ;  /* 0x00ff0e12040079ea */ /* 0x0001e2000b800008 */
[----:B------:R0:W-:Y:S01]  /*69e0*/  UTCHMMA tmem[UR4], gdesc[UR12], tmem[UR16], tmem[UR20], idesc[UR21], UPT ;  /* 0x00ff140c040079ea */ /* 0x0001e2000b800010 */
[----:B------:R0:W-:Y:S01]  /*69f0*/  UTCBAR [UR17], URZ ;  /* 0x000000ff110073e9 */ /* 0x0001e200080000ff */
[----:B------:R-:W-:Y:S01]  /*6a00*/  NOP ;  /* 0x0000000000007918 */ /* 0x000fe20000000000 */
.L_x_11:
[----:B------:R-:W-:Y:S01]  /*6a10*/  ISETP.GE.AND P4, PT, R6, 0x1, PT ;  /* 0x000000010600780c */ /* 0x000fe20003f86270 */
[----:B------:R-:W-:Y:S01]  /*6a20*/  IMAD.MOV.U32 R10, RZ, RZ, RZ ;  /* 0x000000ffff0a7224 */ /* 0x000fe200078e00ff */
[----:B------:R-:W-:Y:S02]  /*6a30*/  FSEL R134, R134, -INF , P3 ;  /* 0xff80000086867808 */ /* 0x000fe40001800000 */
[----:B------:R-:W-:-:S09]  /*6a40*/  FSEL R143, R143, 1, P3 ;  /* 0x3f8000008f8f7808 */ /* 0x000fd20001800000 */
[----:B------:R-:W-:Y:S05]  /*6a50*/  @!P4 BRA `(.L_x_12) ;  /* 0x000000380074c947 */ /* 0x000fea0003800000 */
[----:B------:R-:W-:Y:S01]  /*6a60*/  IMAD.U32 R0, RZ, RZ, UR9 ;  /* 0x00000009ff007e24 */ /* 0x000fe2000f8e00ff */
[----:B------:R-:W-:Y:S01]  /*6a70*/  SHF.R.U32.HI R2, RZ, 0x4, R2 ;  /* 0x00000004ff027819 */ /* 0x000fe20000011602 */
[----:B------:R-:W-:Y:S01]  /*6a80*/  IMAD.MOV.U32 R145, RZ, RZ, RZ ;  /* 0x000000ffff917224 */ /* 0x000fe200078e00ff */
[----:B------:R-:W-:Y:S01]  /*6a90*/  UMOV UR72, 0xfffffe00 ;  /* 0xfffffe0000487882 */ /* 0x000fe20000000000 */
[----:B------:R-:W-:Y:S01]  /*6aa0*/  UMOV UR73, 0x3fffbfef ;  /* 0x3fffbfef00497882 */ /* 0x000fe20000000000 */
[----:B------:R-:W-:Y:S01]  /*6ab0*/  SHF.R.U32.HI R0, RZ, 0x4, R0 ;  /* 0x00000004ff007819 */ /* 0x000fe20000011600 */
[----:B------:R-:W-:Y:S01]  /*6ac0*/  IMAD.SHL.U32 R45, R147, 0x10, RZ ;  /* 0x00000010932d7824 */ /* 0x000fe200078e00ff */
[----:B------:R-:W-:Y:S01]  /*6ad0*/  SGXT.U32 R4, R2, 0xe ;  /* 0x0000000e0204781a */ /* 0x000fe20000000000 */
[----:B------:R-:W-:Y:S01]  /*6ae0*/  IMAD.MOV.U32 R2, RZ, RZ, RZ ;  /* 0x000000ffff027224 */ /* 0x000fe200078e00ff */
[----:B------:R-:W-:Y:S01]  /*6af0*/  SGXT.U32 R252, R0, 0xe ;  /* 0x0000000e00fc781a */ /* 0x000fe20000000000 */
[----:B------:R-:W-:Y:S01]  /*6b00*/  HFMA2 R0, -RZ, RZ, 0, 0 ;  /* 0x00000000ff007431 */ /* 0x000fe200000001ff */
[----:B------:R-:W-:Y:S01]  /*6b10*/  IADD3 R5, P3, PT, R4, 0x2, RZ ;  /* 0x0000000204057810 */ /* 0x000fe20007f7e0ff */
[----:B------:R1:W-:Y:S01]  /*6b20*/  STL [R1+0x78], R4 ;  /* 0x0000780401007387 */ /* 0x0003e20000100800 */
[----:B------:R-:W-:Y:S01]  /*6b30*/  IADD3 R3, P4, PT, R252, 0x80, RZ ;  /* 0x00000080fc037810 */ /* 0x000fe20007f9e0ff */
[----:B------:R-:W-:Y:S01]  /*6b40*/  IMAD.SHL.U32 R44, R140, 0x10, RZ ;  /* 0x000000108c2c7824 */ /* 0x000fe200078e00ff */
[----:B------:R-:W-:Y:S01]  /*6b50*/  R2UR UR71, R145 ;  /* 0x00000000914772ca */ /* 0x000fe200000e0000 */
[----:B------:R-:W-:Y:S01]  /*6b60*/  IMAD.MOV.U32 R140, RZ, RZ, 0x1 ;  /* 0x00000001ff8c7424 */ /* 0x000fe200078e00ff */
[----:B------:R-:W-:Y:S01]  /*6b70*/  R2UR UR62, R3 ;  /* 0x00000000033e72ca */ /* 0x000fe200000e0000 */
[----:B------:R-:W-:Y:S01]  /*6b80*/  IMAD.MOV.U32 R148, RZ, RZ, RZ ;  /* 0x000000ffff947224 */ /* 0x000fe200078e00ff */
[----:B0-----:R-:W-:-:S02]  /*6b90*/  R2UR UR12, R5 ;  /* 0x00000000050c72ca */ /* 0x001fc400000e0000 */
[----:B------:R-:W-:Y:S02]  /*6ba0*/  R2UR UR7, R152 ;  /* 0x00000000980772ca */ /* 0x000fe400000e0000 */
[----:B-1----:R-:W-:Y:S02]  /*6bb0*/  IADD3.X R4, PT, PT, R2, 0x40004040, RZ, P4, !PT ;  /* 0x4000404002047810 */ /* 0x002fe400027fe4ff */
[----:B------:R-:W-:Y:S01]  /*6bc0*/  IADD3.X R2, PT, PT, R0, 0x40004040, RZ, P3, !PT ;  /* 0x4000404000027810 */ /* 0x000fe20001ffe4ff */
[----:B-----5:R-:W-:Y:S01]  /*6bd0*/  VIADD R0, R31, 0x18000 ;  /* 0x000180001f007836 */ /* 0x020fe20000000000 */
[C---:B------:R-:W-:Y:S02]  /*6be0*/  IADD3 R6, P4, PT, R3.reuse, 0x80, RZ ;  /* 0x0000008003067810 */ /* 0x040fe40007f9e0ff */
[----:B------:R-:W-:Y:S02]  /*6bf0*/  R2UR UR13, R2 ;  /* 0x00000000020d72ca */ /* 0x000fe400000e0000 */
[----:B------:R-:W-:Y:S01]  /*6c00*/  SHF.R.U32.HI R0, RZ, 0x4, R0 ;  /* 0x00000004ff007819 */ /* 0x000fe20000011600 */
[----:B------:R-:W-:Y:S01]  /*6c10*/  IMAD.X R7, RZ, RZ, R4, P4 ;  /* 0x000000ffff077224 */ /* 0x000fe200020e0604 */
[----:B------:R-:W-:-:S02]  /*6c20*/  IADD3 R10, P4, PT, R3, 0x180, RZ ;  /* 0x00000180030a7810 */ /* 0x000fc40007f9e0ff */
[----:B------:R-:W-:Y:S02]  /*6c30*/  SGXT.U32 R144, R0, 0xe ;  /* 0x0000000e0090781a */ /* 0x000fe40000000000 */
[----:B------:R-:W-:Y:S01]  /*6c40*/  MOV R146, UR62 ;  /* 0x0000003e00927c02 */ /* 0x000fe20008000f00 */
[--C-:B------:R-:W-:Y:S01]  /*6c50*/  IMAD.X R11, RZ, RZ, R4.reuse, P4 ;  /* 0x000000ffff0b7224 */ /* 0x100fe200020e0604 */
[----:B------:R-:W-:Y:S02]  /*6c60*/  R2UR UR70, R144 ;  /* 0x00000000904672ca */ /* 0x000fe400000e0000 */
[C---:B------:R-:W-:Y:S02]  /*6c70*/  IADD3 R14, P4, PT, R3.reuse, 0x280, RZ ;  /* 0x00000280030e7810 */ /* 0x040fe40007f9e0ff */
[C---:B------:R-:W-:Y:S02]  /*6c80*/  IADD3 R8, P3, PT, R3.reuse, 0x100, RZ ;  /* 0x0000010003087810 */ /* 0x040fe40007f7e0ff */
[----:B------:R-:W-:Y:S01]  /*6c90*/  R2UR UR76, R6 ;  /* 0x00000000064c72ca */ /* 0x000fe200000e0000 */
[--C-:B------:R-:W-:Y:S01]  /*6ca0*/  IMAD.X R15, RZ, RZ, R4.reuse, P4 ;  /* 0x000000ffff0f7224 */ /* 0x100fe200020e0604 */
[----:B------:R-:W-:Y:S01]  /*6cb0*/  IADD3 R18, P4, PT, R3, 0x380, RZ ;  /* 0x0000038003127810 */ /* 0x000fe20007f9e0ff */
[----:B------:R-:W-:Y:S01]  /*6cc0*/  IMAD.X R9, RZ, RZ, R4, P3 ;  /* 0x000000ffff097224 */ /* 0x000fe200018e0604 */
[----:B------:R-:W-:-:S02]  /*6cd0*/  R2UR UR74, R8 ;  /* 0x00000000084a72ca */ /* 0x000fc400000e0000 */
[----:B------:R-:W-:Y:S01]  /*6ce0*/  IADD3 R12, P3, PT, R3, 0x200, RZ ;  /* 0x00000200030c7810 */ /* 0x000fe20007f7e0ff */
[----:B------:R-:W-:Y:S01]  /*6cf0*/  UIADD3.64 UR70, UPT, UPT, UR70, -UR72, URZ ;  /* 0x8000004846467297 */ /* 0x000fe2000fffe0ff */
[----:B------:R-:W-:Y:S01]  /*6d00*/  R2UR UR73, R147 ;  /* 0x00000000934972ca */ /* 0x000fe200000e0000 */
[--C-:B------:R-:W-:Y:S01]  /*6d10*/  IMAD.X R19, RZ, RZ, R4.reuse, P4 ;  /* 0x000000ffff137224 */ /* 0x100fe200020e0604 */
[----:B------:R-:W-:Y:S01]  /*6d20*/  R2UR UR73, R4 ;  /* 0x00000000044972ca */ /* 0x000fe200000e0000 */
[--C-:B------:R-:W-:Y:S01]  /*6d30*/  IMAD.X R13, RZ, RZ, R4.reuse, P3 ;  /* 0x000000ffff0d7224 */ /* 0x100fe200018e0604 */
[C---:B------:R-:W-:Y:S01]  /*6d40*/  IADD3 R22, P4, PT, R3.reuse, 0x480, RZ ;  /* 0x0000048003167810 */ /* 0x040fe20007f9e0ff */
[----:B------:R-:W-:Y:S01]  /*6d50*/  IMAD.U32 R150, RZ, RZ, UR70 ;  /* 0x00000046ff967e24 */ /* 0x000fe2000f8e00ff */
[----:B------:R-:W-:Y:S01]  /*6d60*/  R2UR UR72, R146 ;  /* 0x00000000924872ca */ /* 0x000fe200000e0000 */
[----:B------:R-:W-:Y:S01]  /*6d70*/  IMAD.U32 R151, RZ, RZ, UR71 ;  /* 0x00000047ff977e24 */ /* 0x000fe2000f8e00ff */
[----:B------:R-:W-:Y:S01]  /*6d80*/  UIADD3.64 UR70, UPT, UPT, UR12, 0x4, URZ ;  /* 0x000000040c467897 */ /* 0x000fe2000fffe0ff */
[----:B------:R-:W-:Y:S01]  /*6d90*/  IMAD.X R23, RZ, RZ, R4, P4 ;  /* 0x000000ffff177224 */ /* 0x000fe200020e0604 */
[----:B------:R-:W-:-:S02]  /*6da0*/  IADD3 R26, P4, PT, R3, 0x580, RZ ;  /* 0x00000580031a7810 */ /* 0x000fc40007f9e0ff */
[----:B------:R-:W-:Y:S02]  /*6db0*/  R2UR UR14, R10 ;  /* 0x000000000a0e72ca */ /* 0x000fe400000e0000 */
[----:B------:R-:W-:Y:S01]  /*6dc0*/  MOV R208, UR70 ;  /* 0x0000004600d07c02 */ /* 0x000fe20008000f00 */
[----:B------:R-:W-:Y:S01]  /*6dd0*/  IMAD.U32 R147, RZ, RZ, UR73 ;  /* 0x00000049ff937e24 */ /* 0x000fe2000f8e00ff */
[----:B------:R-:W-:Y:S01]  /*6de0*/  UIADD3.64 UR72, UPT, UPT, UR12, 0x2, URZ ;  /* 0x000000020c487897 */ /* 0x000fe2000fffe0ff */
[--C-:B------:R-:W-:Y:S01]  /*6df0*/  IMAD.X R27, RZ, RZ, R4.reuse, P4 ;  /* 0x000000ffff1b7224 */ /* 0x100fe200020e0604 */
[C---:B------:R-:W-:Y:S01]  /*6e00*/  IADD3 R30, P4, PT, R3.reuse, 0x680, RZ ;  /* 0x00000680031e7810 */ /* 0x040fe20007f9e0ff */
[----:B------:R-:W-:Y:S01]  /*6e10*/  IMAD.U32 R209, RZ, RZ, UR71 ;  /* 0x00000047ffd17e24 */ /* 0x000fe2000f8e00ff */
[----:B------:R-:W-:Y:S01]  /*6e20*/  UIADD3.64 UR70, UPT, UPT, UR12, 0x80, URZ ;  /* 0x000000800c467897 */ /* 0x000fe2000fffe0ff */
[----:B------:R-:W-:Y:S01]  /*6e30*/  R2UR UR16, R12 ;  /* 0x000000000c1072ca */ /* 0x000fe200000e0000 */
[----:B------:R-:W-:Y:S01]  /*6e40*/  IMAD.U32 R210, RZ, RZ, UR72 ;  /* 0x00000048ffd27e24 */ /* 0x000fe2000f8e00ff */
[C---:B------:R-:W-:Y:S01]  /*6e50*/  IADD3 R16, P3, PT, R3.reuse, 0x300, RZ ;  /* 0x0000030003107810 */ /* 0x040fe20007f7e0ff */
[----:B------:R-:W-:Y:S01]  /*6e60*/  IMAD.U32 R211, RZ, RZ, UR73 ;  /* 0x00000049ffd37e24 */ /* 0x000fe2000f8e00ff */
[----:B------:R-:W-:Y:S01]  /*6e70*/  UIADD3.64 UR72, UPT, UPT, UR12, 0x7e, URZ ;  /* 0x0000007e0c487897 */ /* 0x000fe2000fffe0ff */
[--C-:B------:R-:W-:Y:S01]  /*6e80*/  IMAD.X R31, RZ, RZ, R4.reuse, P4 ;  /* 0x000000ffff1f7224 */ /* 0x100fe200020e0604 */
[C---:B------:R-:W-:Y:S01]  /*6e90*/  IADD3 R34, P4, PT, R3.reuse, 0x780, RZ ;  /* 0x0000078003227810 */ /* 0x040fe20007f9e0ff */
[----:B------:R-:W-:Y:S01]  /*6ea0*/  IMAD.U32 R204, RZ, RZ, UR70 ;  /* 0x00000046ffcc7e24 */ /* 0x000fe2000f8e00ff */
[----:B------:R-:W-:Y:S01]  /*6eb0*/  R2UR UR18, R14 ;  /* 0x000000000e1272ca */ /* 0x000fe200000e0000 */
[----:B------:R-:W-:Y:S01]  /*6ec0*/  IMAD.U32 R205, RZ, RZ, UR71 ;  /* 0x00000047ffcd7e24 */ /* 0x000fe2000f8e00ff */
[----:B------:R-:W-:Y:S01]  /*6ed0*/  IADD3.X R35, PT, PT, R4, RZ, RZ, P4, !PT ;  /* 0x000000ff04237210 */ /* 0x000fe200027fe4ff */
[----:B------:R-:W-:Y:S01]  /*6ee0*/  IMAD.U32 R206, RZ, RZ, UR72 ;  /* 0x00000048ffce7e24 */ /* 0x000fe2000f8e00ff */
[C---:B------:R-:W-:Y:S01]  /*6ef0*/  IADD3 R38, P4, PT, R3.reuse, 0x880, RZ ;  /* 0x0000088003267810 */ /* 0x040fe20007f9e0ff */
[----:B------:R-:W-:Y:S01]  /*6f00*/  IMAD.U32 R207, RZ, RZ, UR73 ;  /* 0x00000049ffcf7e24 */ /* 0x000fe2000f8e00ff */
[----:B------:R-:W-:Y:S01]  /*6f10*/  UIADD3.64 UR72, UPT, UPT, UR12, 0x82, URZ ;  /* 0x000000820c487897 */ /* 0x000fe2000fffe0ff */
[----:B------:R-:W-:Y:S01]  /*6f20*/  R2UR UR20, R16 ;  /* 0x00000000101472ca */ /* 0x000fe200000e0000 */
[----:B------:R-:W-:Y:S01]  /*6f30*/  UIADD3.64 UR70, UPT, UPT, UR12, 0x84, URZ ;  /* 0x000000840c467897 */ /* 0x000fe2000fffe0ff */
[--C-:B------:R-:W-:Y:S01]  /*6f40*/  IMAD.X R0, RZ, RZ, R4.reuse, P4 ;  /* 0x000000ffff007224 */ /* 0x100fe200020e0604 */
[C---:B------:R-:W-:Y:S01]  /*6f50*/  IADD3 R41, P4, PT, R3.reuse, 0x980, RZ ;  /* 0x0000098003297810 */ /* 0x040fe20007f9e0ff */
[--C-:B------:R-:W-:Y:S01]  /*6f60*/  IMAD.X R17, RZ, RZ, R4.reuse, P3 ;  /* 0x000000ffff117224 */ /* 0x100fe200018e0604 */
[C---:B------:R-:W-:Y:S01]  /*6f70*/  IADD3 R20, P3, PT, R3.reuse, 0x400, RZ ;  /* 0x0000040003147810 */ /* 0x040fe20007f7e0ff */
[----:B------:R-:W-:Y:S01]  /*6f80*/  IMAD.U32 R202, RZ, RZ, UR72 ;  /* 0x00000048ffca7e24 */ /* 0x000fe2000f8e00ff */
[----:B------:R-:W-:Y:S01]  /*6f90*/  MOV R200, UR70 ;  /* 0x0000004600c87c02 */ /* 0x000fe20008000f00 */
[----:B------:R-:W-:Y:S01]  /*6fa0*/  IMAD.U32 R203, RZ, RZ, UR73 ;  /* 0x00000049ffcb7e24 */ /* 0x000fe2000f8e00ff */
[----:B------:R-:W-:Y:S01]  /*6fb0*/  UIADD3.64 UR72, UPT, UPT, UR12, 0xfe, URZ ;  /* 0x000000fe0c487897 */ /* 0x000fe2000fffe0ff */
[----:B------:R-:W-:Y:S01]  /*6fc0*/  IMAD.U32 R201, RZ, RZ, UR71 ;  /* 0x00000047ffc97e24 */ /* 0x000fe2000f8e00ff */
[----:B------:R-:W-:Y:S01]  /*6fd0*/  UIADD3.64 UR70, UPT, UPT, UR12, 0x100, URZ ;  /* 0x000001000c467897 */ /* 0x000fe2000fffe0ff */
[----:B------:R-:W-:Y:S01]  /*6fe0*/  IMAD.X R5, RZ, RZ, R4, P4 ;  /* 0x000000ffff057224 */ /* 0x000fe200020e0604 */
[----:B------:R-:W-:-:S02]  /*6ff0*/  IADD3 R42, P4, PT, R3, 0xa00, RZ ;  /* 0x00000a00032a7810 */ /* 0x000fc40007f9e0ff */
[----:B------:R-:W-:Y:S01]  /*7000*/  IMAD.U32 R198, RZ, RZ, UR72 ;  /* 0x00000048ffc67e24 */ /* 0x000fe2000f8e00ff */
[----:B------:R-:W-:Y:S01]  /*7010*/  R2UR UR22, R18 ;  /* 0x00000000121672ca */ /* 0x000fe200000e0000 */
[----:B------:R-:W-:Y:S01]  /*7020*/  IMAD.U32 R199, RZ, RZ, UR73 ;  /* 0x00000049ffc77e24 */ /* 0x000fe2000f8e00ff */
[----:B------:R-:W-:Y:S01]  /*7030*/  UIADD3.64 UR72, UPT, UPT, UR12, 0x102, URZ ;  /* 0x000001020c487897 */ /* 0x000fe2000fffe0ff */
[----:B------:R-:W-:Y:S01]  /*7040*/  IMAD.U32 R196, RZ, RZ, UR70 ;  /* 0x00000046ffc47e24 */ /* 0x000fe2000f8e00ff */
[----:B------:R-:W-:Y:S01]  /*7050*/  R2UR UR24, R20 ;  /* 0x00000000141872ca */ /* 0x000fe200000e0000 */
[----:B------:R-:W-:Y:S01]  /*7060*/  IMAD.U32 R197, RZ, RZ, UR71 ;  /* 0x00000047ffc57e24 */ /* 0x000fe2000f8e00ff */
[----:B------:R-:W-:Y:S01]  /*7070*/  UIADD3.64 UR70, UPT, UPT, UR12, 0x104, URZ ;  /* 0x000001040c467897 */ /* 0x000fe2000fffe0ff */
[--C-:B------:R-:W-:Y:S01]  /*7080*/  IMAD.X R2, RZ, RZ, R4.reuse, P4 ;  /* 0x000000ffff027224 */ /* 0x100fe200020e0604 */
[C---:B------:R-:W-:Y:S01]  /*7090*/  IADD3 R43, P4, PT, R3.reuse, 0xa80, RZ ;  /* 0x00000a80032b7810 */ /* 0x040fe20007f9e0ff */
[----:B------:R-:W-:Y:S01]  /*70a0*/  IMAD.U32 R194, RZ, RZ, UR72 ;  /* 0x00000048ffc27e24 */ /* 0x000fe2000f8e00ff */
[----:B------:R-:W-:Y:S01]  /*70b0*/  IADD3.X R21, PT, PT, R4, RZ, RZ, P3, !PT ;  /* 0x000000ff04157210 */ /* 0x000fe20001ffe4ff */
[----:B------:R-:W-:Y:S01]  /*70c0*/  IMAD.U32 R195, RZ, RZ, UR73 ;  /* 0x00000049ffc37e24 */ /* 0x000fe2000f8e00ff */
[----:B------:R-:W-:Y:S01]  /*70d0*/  MOV R192, UR70 ;  /* 0x0000004600c07c02 */ /* 0x000fe20008000f00 */
[----:B------:R-:W-:Y:S01]  /*70e0*/  IMAD.U32 R193, RZ, RZ, UR71 ;  /* 0x00000047ffc17e24 */ /* 0x000fe2000f8e00ff */
[----:B------:R-:W-:Y:S01]  /*70f0*/  UIADD3.64 UR72, UPT, UPT, UR12, 0x17e, URZ ;  /* 0x0000017e0c487897 */ /* 0x000fe2000fffe0ff */
[----:B------:R-:W-:Y:S01]  /*7100*/  IMAD.X R6, RZ, RZ, R4, P4 ;  /* 0x000000ffff067224 */ /* 0x000fe200020e0604 */
[----:B------:R-:W-:Y:S01]  /*7110*/  UIADD3.64 UR70, UPT, UPT, UR12, 0x180, URZ ;  /* 0x000001800c467897 */ /* 0x000fe2000fffe0ff */
[----:B------:R-:W-:-:S02]  /*7120*/  IADD3 R8, P4, PT, R3, 0xb00, RZ ;  /* 0x00000b0003087810 */ /* 0x000fc40007f9e0ff */
[C---:B------:R-:W-:Y:S01]  /*7130*/  IADD3 R24, P3, PT, R3.reuse, 0x500, RZ ;  /* 0x0000050003187810 */ /* 0x040fe20007f7e0ff */
[----:B------:R-:W-:Y:S01]  /*7140*/  IMAD.U32 R190, RZ, RZ, UR72 ;  /* 0x00000048ffbe7e24 */ /* 0x000fe2000f8e00ff */
[----:B------:R-:W-:Y:S01]  /*7150*/  IADD3.X R10, PT, PT, R4, RZ, RZ, P4, !PT ;  /* 0x000000ff040a7210 */ /* 0x000fe200027fe4ff */
[----:B------:R-:W-:Y:S01]  /*7160*/  IMAD.U32 R191, RZ, RZ, UR73 ;  /* 0x00000049ffbf7e24 */ /* 0x000fe2000f8e00ff */
[----:B------:R-:W-:Y:S01]  /*7170*/  UIADD3.64 UR72, UPT, UPT, UR12, 0x182, URZ ;  /* 0x000001820c487897 */ /* 0x000fe2000fffe0ff */
[----:B------:R-:W-:Y:S01]  /*7180*/  IMAD.U32 R188, RZ, RZ, UR70 ;  /* 0x00000046ffbc7e24 */ /* 0x000fe2000f8e00ff */
[C---:B------:R-:W-:Y:S01]  /*7190*/  IADD3 R12, P4, PT, R3.reuse, 0xb80, RZ ;  /* 0x00000b80030c7810 */ /* 0x040fe20007f9e0ff */
[----:B------:R-:W-:Y:S01]  /*71a0*/  IMAD.U32 R189, RZ, RZ, UR71 ;  /* 0x00000047ffbd7e24 */ /* 0x000fe2000f8e00ff */
[----:B------:R-:W-:Y:S01]  /*71b0*/  UIADD3.64 UR70, UPT, UPT, UR12, 0x184, URZ ;  /* 0x000001840c467897 */ /* 0x000fe2000fffe0ff */
[----:B------:R-:W-:Y:S01]  /*71c0*/  R2UR UR26, R22 ;  /* 0x00000000161a72ca */ /* 0x000fe200000e0000 */
[----:B------:R-:W-:Y:S01]  /*71d0*/  IMAD.U32 R186, RZ, RZ, UR72 ;  /* 0x00000048ffba7e24 */ /* 0x000fe2000f8e00ff */
[----:B------:R-:W-:Y:S01]  /*71e0*/  R2UR UR28, R24 ;  /* 0x00000000181c72ca */ /* 0x000fe200000e0000 */
[--C-:B------:R-:W-:Y:S01]  /*71f0*/  IMAD.X R14, RZ, RZ, R4.reuse, P4 ;  /* 0x000000ffff0e7224 */ /* 0x100fe200020e0604 */
[C---:B------:R-:W-:Y:S01]  /*7200*/  IADD3 R16, P4, PT, R3.reuse, 0xc00, RZ ;  /* 0x00000c0003107810 */ /* 0x040fe20007f9e0ff */
[----:B------:R-:W-:Y:S01]  /*7210*/  IMAD.U32 R187, RZ, RZ, UR73 ;  /* 0x00000049ffbb7e24 */ /* 0x000fe2000f8e00ff */
[----:B------:R-:W-:Y:S01]  /*7220*/  MOV R184, UR70 ;  /* 0x0000004600b87c02 */ /* 0x000fe20008000f00 */
[----:B------:R-:W-:Y:S01]  /*7230*/  IMAD.U32 R185, RZ, RZ, UR71 ;  /* 0x00000047ffb97e24 */ /* 0x000fe2000f8e00ff */
[----:B------:R-:W-:Y:S01]  /*7240*/  UIADD3.64 UR72, UPT, UPT, UR12, 0x1fe, URZ ;  /* 0x000001fe0c487897 */ /* 0x000fe2000fffe0ff */
[--C-:B------:R-:W-:Y:S01]  /*7250*/  IMAD.X R18, RZ, RZ, R4.reuse, P4 ;  /* 0x000000ffff127224 */ /* 0x100fe200020e0604 */
[----:B------:R-:W-:Y:S01]  /*7260*/  UIADD3.64 UR70, UPT, UPT, UR12, 0x200, URZ ;  /* 0x000002000c467897 */ /* 0x000fe2000fffe0ff */
[C---:B------:R-:W-:Y:S01]  /*7270*/  IADD3 R20, P4, PT, R3.reuse, 0xc80, RZ ;  /* 0x00000c8003147810 */ /* 0x040fe20007f9e0ff */
[--C-:B------:R-:W-:Y:S01]  /*7280*/  IMAD.X R25, RZ, RZ, R4.reuse, P3 ;  /* 0x000000ffff197224 */ /* 0x100fe200018e0604 */
[C---:B------:R-:W-:Y:S01]  /*7290*/  IADD3 R28, P3, PT, R3.reuse, 0x600, RZ ;  /* 0x00000600031c7810 */ /* 0x040fe20007f7e0ff */
        /* <DEDUP_REMOVED lines=11> */
[----:B------:R-:W-:Y:S01]  /*7350*/  R2UR UR34, R30 ;  /* 0x000000001e2272ca */ /* 0x000fe200000e0000 */
[----:B------:R-:W-:Y:S01]  /*7360*/  IMAD.U32 R179, RZ, RZ, UR73 ;  /* 0x00000049ffb37e24 */ /* 0x000fe2000f8e00ff */
[----:B------:R-:W-:Y:S01]  /*7370*/  MOV R176, UR70 ;  /* 0x0000004600b07c02 */ /* 0x000fe20008000f00 */
[----:B------:R-:W-:Y:S01]  /*7380*/  IMAD.U32 R177, RZ, RZ, UR71 ;  /* 0x00000047ffb17e24 */ /* 0x000fe2000f8e00ff */
[----:B------:R-:W-:Y:S01]  /*7390*/  UIADD3.64 UR72, UPT, UPT, UR12, 0x27e, URZ ;  /* 0x0000027e0c487897 */ /* 0x000fe2000fffe0ff */
[--C-:B------:R-:W-:Y:S01]  /*73a0*/  IMAD.X R26, RZ, RZ, R4.reuse, P4 ;  /* 0x000000ffff1a7224 */ /* 0x100fe200020e0604 */
[----:B------:R-:W-:Y:S01]  /*73b0*/  UIADD3.64 UR70, UPT, UPT, UR12, 0x280, URZ ;  /* 0x000002800c467897 */ /* 0x000fe2000fffe0ff */
[----:B------:R-:W-:Y:S01]  /*73c0*/  IMAD.X R29, RZ, RZ, R4, P3 ;  /* 0x000000ffff1d7224 */ /* 0x000fe200018e0604 */
[----:B------:R-:W-:-:S02]  /*73d0*/  IADD3 R28, P4, PT, R3, 0xd80, RZ ;  /* 0x00000d80031c7810 */ /* 0x000fc40007f9e0ff */
        /* <DEDUP_REMOVED lines=24> */
[--C-:B------:R-:W-:Y:S01]  /*7560*/  IMAD.X R37, RZ, RZ, R4.reuse, P3 ;  /* 0x000000ffff257224 */ /* 0x100fe200018e0604 */
[C---:B------:R-:W-:Y:S01]  /*7570*/  IADD3 R39, P3, PT, R3.reuse, 0x900, RZ ;  /* 0x0000090003277810 */ /* 0x040fe20007f7e0ff */
[----:B------:R-:W-:Y:S01]  /*7580*/  IMAD.U32 R167, RZ, RZ, UR73 ;  /* 0x00000049ffa77e24 */ /* 0x000fe2000f8e00ff */
[----:B------:R-:W-:Y:S01]  /*7590*/  UIADD3.64 UR72, UPT, UPT, UR12, 0x302, URZ ;  /* 0x000003020c487897 */ /* 0x000fe2000fffe0ff */
[----:B------:R-:W-:Y:S01]  /*75a0*/  IMAD.U32 R164, RZ, RZ, UR70 ;  /* 0x00000046ffa47e24 */ /* 0x000fe2000f8e00ff */
[----:B------:R-:W-:Y:S01]  /*75b0*/  R2UR UR38, R34 ;  /* 0x00000000222672ca */ /* 0x000fe200000e0000 */
[----:B------:R-:W-:Y:S01]  /*75c0*/  IMAD.U32 R165, RZ, RZ, UR71 ;  /* 0x00000047ffa57e24 */ /* 0x000fe2000f8e00ff */
[----:B------:R-:W-:Y:S01]  /*75d0*/  UIADD3.64 UR70, UPT, UPT, UR12, 0x304, URZ ;  /* 0x000003040c467897 */ /* 0x000fe2000fffe0ff */
[--C-:B------:R-:W-:Y:S01]  /*75e0*/  IMAD.X R16, RZ, RZ, R4.reuse, P4 ;  /* 0x000000ffff107224 */ /* 0x100fe200020e0604 */
[----:B------:R-:W-:Y:S01]  /*75f0*/  IADD3 R3, P4, PT, R3, 0xf00, RZ ;  /* 0x00000f0003037810 */ /* 0x000fe20007f9e0ff */
[--C-:B------:R-:W-:Y:S01]  /*7600*/  IMAD.X R40, RZ, RZ, R4.reuse, P3 ;  /* 0x000000ffff287224 */ /* 0x100fe200018e0604 */
[----:B------:R-:W-:Y:S01]  /*7610*/  R2UR UR40, R36 ;  /* 0x00000000242872ca */ /* 0x000fe200000e0000 */
[----:B------:R-:W-:Y:S01]  /*7620*/  IMAD.U32 R162, RZ, RZ, UR72 ;  /* 0x00000048ffa27e24 */ /* 0x000fe2000f8e00ff */
[----:B------:R-:W-:Y:S01]  /*7630*/  MOV R160, UR70 ;  /* 0x0000004600a07c02 */ /* 0x000fe20008000f00 */
[----:B------:R-:W-:Y:S01]  /*7640*/  IMAD.X R4, RZ, RZ, R4, P4 ;  /* 0x000000ffff047224 */ /* 0x000fe200020e0604 */
[----:B------:R-:W-:Y:S01]  /*7650*/  R2UR UR42, R38 ;  /* 0x00000000262a72ca */ /* 0x000fe200000e0000 */
[----:B------:R-:W-:Y:S01]  /*7660*/  IMAD.U32 R163, RZ, RZ, UR73 ;  /* 0x00000049ffa37e24 */ /* 0x000fe2000f8e00ff */
[----:B------:R-:W-:Y:S01]  /*7670*/  UIADD3.64 UR72, UPT, UPT, UR12, 0x37e, URZ ;  /* 0x0000037e0c487897 */ /* 0x000fe2000fffe0ff */
[----:B------:R-:W-:Y:S01]  /*7680*/  IMAD.U32 R161, RZ, RZ, UR71 ;  /* 0x00000047ffa17e24 */ /* 0x000fe2000f8e00ff */
[----:B------:R-:W-:Y:S01]  /*7690*/  UIADD3.64 UR70, UPT, UPT, UR12, 0x380, URZ ;  /* 0x000003800c467897 */ /* 0x000fe2000fffe0ff */
[----:B------:R-:W-:-:S02]  /*76a0*/  R2UR UR44, R39 ;  /* 0x00000000272c72ca */ /* 0x000fc400000e0000 */
[----:B------:R-:W-:Y:S01]  /*76b0*/  R2UR UR46, R41 ;  /* 0x00000000292e72ca */ /* 0x000fe200000e0000 */
[----:B------:R-:W-:Y:S01]  /*76c0*/  IMAD.U32 R158, RZ, RZ, UR72 ;  /* 0x00000048ff9e7e24 */ /* 0x000fe2000f8e00ff */
[----:B------:R-:W-:Y:S01]  /*76d0*/  R2UR UR48, R42 ;  /* 0x000000002a3072ca */ /* 0x000fe200000e0000 */
[----:B------:R-:W-:Y:S01]  /*76e0*/  IMAD.U32 R159, RZ, RZ, UR73 ;  /* 0x00000049ff9f7e24 */ /* 0x000fe2000f8e00ff */
[----:B------:R-:W-:Y:S01]  /*76f0*/  R2UR UR50, R43 ;  /* 0x000000002b3272ca */ /* 0x000fe200000e0000 */
[----:B------:R-:W-:Y:S01]  /*7700*/  IMAD.U32 R156, RZ, RZ, UR70 ;  /* 0x00000046ff9c7e24 */ /* 0x000fe2000f8e00ff */
[----:B------:R-:W-:Y:S01]  /*7710*/  R2UR UR58, R20 ;  /* 0x00000000143a72ca */ /* 0x000fe200000e0000 */
[----:B------:R-:W-:Y:S01]  /*7720*/  IMAD.U32 R157, RZ, RZ, UR71 ;  /* 0x00000047ff9d7e24 */ /* 0x000fe2000f8e00ff */
[----:B------:R-:W-:Y:S01]  /*7730*/  R2UR UR60, R24 ;  /* 0x00000000183c72ca */ /* 0x000fe200000e0000 */
[----:B------:R-:W-:Y:S01]  /*7740*/  UIADD3.64 UR72, UPT, UPT, UR12, 0x382, URZ ;  /* 0x000003820c487897 */ /* 0x000fe2000fffe0ff */
[----:B------:R-:W-:Y:S01]  /*7750*/  R2UR UR62, R28 ;  /* 0x000000001c3e72ca */ /* 0x000fe200000e0000 */
        /* <DEDUP_REMOVED lines=8> */
[----:B------:R-:W-:Y:S02]  /*77e0*/  R2UR UR15, R11 ;  /* 0x000000000b0f72ca */ /* 0x000fe400000e0000 */
[----:B------:R-:W-:Y:S02]  /*77f0*/  R2UR UR17, R13 ;  /* 0x000000000d1172ca */ /* 0x000fe400000e0000 */
[----:B------:R-:W-:-:S02]  /*7800*/  R2UR UR19, R15 ;  /* 0x000000000f1372ca */ /* 0x000fc400000e0000 */
[----:B------:R-:W-:Y:S02]  /*7810*/  R2UR UR21, R17 ;  /* 0x00000000111572ca */ /* 0x000fe400000e0000 */
[----:B------:R-:W-:Y:S02]  /*7820*/  R2UR UR23, R19 ;  /* 0x00000000131772ca */ /* 0x000fe400000e0000 */
[----:B------:R-:W-:Y:S02]  /*7830*/  R2UR UR25, R21 ;  /* 0x00000000151972ca */ /* 0x000fe400000e0000 */
        /* <DEDUP_REMOVED lines=19> */
[----:B------:R-:W-:Y:S01]  /*7970*/  R2UR UR53, R10 ;  /* 0x000000000a3572ca */ /* 0x000fe200000e0000 */
[----:B------:R-:W-:Y:S01]  /*7980*/  HFMA2 R10, -RZ, RZ, 0, 0 ;  /* 0x00000000ff0a7431 */ /* 0x000fe200000001ff */
[----:B------:R-:W-:Y:S01]  /*7990*/  ISETP.NE.U32.AND P3, PT, R135, RZ, PT ;  /* 0x000000ff8700720c */ /* 0x000fe20003f65070 */
[----:B------:R-:W-:Y:S01]  /*79a0*/  IMAD.MOV.U32 R135, RZ, RZ, RZ ;  /* 0x000000ffff877224 */ /* 0x000fe200078e00ff */
[----:B------:R-:W-:Y:S01]  /*79b0*/  R2UR UR68, R3 ;  /* 0x00000000034472ca */ /* 0x000fe200000e0000 */
[----:B------:R-:W-:Y:S01]  /*79c0*/  IMAD.MOV.U32 R3, RZ, RZ, R45 ;  /* 0x000000ffff037224 */ /* 0x000fe200078e002d */
[----:B------:R-:W-:Y:S01]  /*79d0*/  R2UR UR43, R0 ;  /* 0x00000000002b72ca */ /* 0x000fe200000e0000 */
[----:B------:R-:W-:Y:S01]  /*79e0*/  IMAD.MOV.U32 R0, RZ, RZ, R134 ;  /* 0x000000ffff007224 */ /* 0x000fe200078e0086 */
[----:B------:R-:W-:Y:S01]  /*79f0*/  R2UR UR49, R2 ;  /* 0x00000000023172ca */ /* 0x000fe200000e0000 */
[----:B------:R-:W-:Y:S01]  /*7a00*/  IMAD.MOV.U32 R2, RZ, RZ, R44 ;  /* 0x000000ffff027224 */ /* 0x000fe200078e002c */
[----:B------:R-:W-:-:S13]  /*7a10*/  MOV R154, UR72 ;  /* 0x00000048009a7c02 */ /* 0x000fda0008000f00 */
.L_x_17:
[----:B------:R-:W2:Y:S04]  /*7a20*/  LDL.64 R20, [R1+0x168] ;  /* 0x0001680001147983 */ /* 0x000ea80000100a00 */
[----:B------:R-:W3:Y:S04]  /*7a30*/  LDL.64 R6, [R1+0x110] ;  /* 0x0001100001067983 */ /* 0x000ee80000100a00 */
[----:B------:R-:W4:Y:S04]  /*7a40*/  LDL.64 R12, [R1+0x100] ;  /* 0x00010000010c7983 */ /* 0x000f280000100a00 */
[----:B------:R-:W5:Y:S04]  /*7a50*/  LDL.64 R14, [R1+0x160] ;  /* 0x00016000010e7983 */ /* 0x000f680000100a00 */
[----:B------:R-:W5:Y:S04]  /*7a60*/  LDL.64 R16, [R1+0x108] ;  /* 0x0001080001107983 */ /* 0x000f680000100a00 */
[----:B------:R-:W5:Y:S04]  /*7a70*/  LDL.64 R36, [R1+0xf8] ;  /* 0x0000f80001247983 */ /* 0x000f680000100a00 */
[----:B------:R-:W5:Y:S04]  /*7a80*/  LDL.64 R34, [R1+0x60] ;  /* 0x0000600001227983 */ /* 0x000f680000100a00 */
[----:B------:R-:W5:Y:S01]  /*7a90*/  LDL.64 R32, [R1+0xf0] ;  /* 0x0000f00001207983 */ /* 0x000f620000100a00 */
[----:B------:R-:W-:-:S03]  /*7aa0*/  IMAD.WIDE R4, R3, 0x2, R138 ;  /* 0x0000000203047825 */ /* 0x000fc600078e028a */
[----:B------:R-:W5:Y:S01]  /*7ab0*/  LDL.64 R18, [R1+0x68] ;  /* 0x0000680001127983 */ /* 0x000f620000100a00 */
[----:B------:R-:W-:-:S03]  /*7ac0*/  IMAD.WIDE R8, R3, 0x2, R136 ;  /* 0x0000000203087825 */ /* 0x000fc600078e0288 */
[----:B------:R-:W5:Y:S04]  /*7ad0*/  LDL.64 R26, [R1+0xe8] ;  /* 0x0000e800011a7983 */ /* 0x000f680000100a00 */
[----:B------:R-:W5:Y:S04]  /*7ae0*/  LDG.E.U16 R4, desc[UR10][R4.64] ;  /* 0x0000000a04047981 */ /* 0x000f68000c1e1500 */
[----:B------:R-:W5:Y:S04]  /*7af0*/  LDL.64 R30, [R1+0x150] ;  /* 0x00015000011e7983 */ /* 0x000f680000100a00 */
[----:B------:R-:W5:Y:S04]  /*7b00*/  LDL.64 R28, [R1+0x148] ;  /* 0x00014800011c7983 */ /* 0x000f680000100a00 */
[----:B------:R2:W5:Y:S04]  /*7b10*/  LDG.E.U16 R5, desc[UR10][R8.64] ;  /* 0x0000000a08057981 */ /* 0x000568000c1e1500 */
[----:B------:R-:W5:Y:S04]  /*7b20*/  LDL.64 R22, [R1+0xd8] ;  /* 0x0000d80001167983 */ /* 0x000f680000100a00 */
        /* <DEDUP_REMOVED lines=12> */
[----:B------:R-:W5:Y:S01]  /*7bf0*/  LDL.64 R42, [R1+0x88] ;  /* 0x00008800012a7983 */ /* 0x000f620000100a00 */
[----:B--2---:R-:W-:-:S03]  /*7c00*/  IMAD.WIDE R8, R3, 0x2, R20 ;  /* 0x0000000203087825 */ /* 0x004fc600078e0214 */
[----:B------:R-:W2:Y:S01]  /*7c10*/  LDL.64 R20, [R1+0xe0] ;  /* 0x0000e00001147983 */ /* 0x000ea20000100a00 */
[----:B---3--:R-:W-:-:S03]  /*7c20*/  IMAD.WIDE R6, R3, 0x2, R6 ;  /* 0x0000000203067825 */ /* 0x008fc600078e0206 */
[----:B------:R-:W3:Y:S01]  /*7c30*/  LDG.E.U16 R8, desc[UR10][R8.64] ;  /* 0x0000000a08087981 */ /* 0x000ee2000c1e1500 */
[----:B----4-:R-:W-:-:S03]  /*7c40*/  IMAD.WIDE R12, R3, 0x2, R12 ;  /* 0x00000002030c7825 */ /* 0x010fc600078e020c */
[----:B------:R-:W4:Y:S01]  /*7c50*/  LDG.E.U16 R6, desc[UR10][R6.64] ;  /* 0x0000000a06067981 */ /* 0x000f22000c1e1500 */
[----:B-----5:R-:W-:-:S03]  /*7c60*/  IMAD.WIDE R14, R3, 0x2, R14 ;  /* 0x00000002030e7825 */ /* 0x020fc600078e020e */
[----:B------:R0:W5:Y:S01]  /*7c70*/  LDG.E.U16 R11, desc[UR10][R12.64] ;  /* 0x0000000a0c0b7981 */ /* 0x000162000c1e1500 */
[----:B------:R-:W-:-:S03]  /*7c80*/  IMAD.WIDE R16, R3, 0x2, R16 ;  /* 0x0000000203107825 */ /* 0x000fc600078e0210 */
[----:B-1----:R1:W3:Y:S04]  /*7c90*/  LDG.E.U16 R9, desc[UR10][R14.64] ;  /* 0x0000000a0e097981 */ /* 0x0022e8000c1e1500 */
[----:B------:R1:W3:Y:S01]  /*7ca0*/  LDG.E.U16 R7, desc[UR10][R16.64] ;  /* 0x0000000a10077981 */ /* 0x0002e2000c1e1500 */
[----:B0-----:R-:W-:-:S03]  /*7cb0*/  IMAD.WIDE R12, R3, 0x2, R36 ;  /* 0x00000002030c7825 */ /* 0x001fc600078e0224 */
[----:B------:R-:W3:Y:S01]  /*7cc0*/  LDL.64 R36, [R1+0xc8] ;  /* 0x0000c80001247983 */ /* 0x000ee20000100a00 */
[----:B-1----:R-:W-:-:S03]  /*7cd0*/  IMAD.WIDE R14, R3, 0x2, R34 ;  /* 0x00000002030e7825 */ /* 0x002fc600078e0222 */
[----:B------:R-:W4:Y:S01]  /*7ce0*/  LDL.64 R34, [R1+0x130] ;  /* 0x0001300001227983 */ /* 0x000f220000100a00 */
[----:B------:R-:W-:-:S03]  /*7cf0*/  IMAD.WIDE R16, R3, 0x2, R32 ;  /* 0x0000000203107825 */ /* 0x000fc600078e0220 */
[----:B------:R-:W5:Y:S01]  /*7d00*/  LDL.64 R32, [R1+0x128] ;  /* 0x0001280001207983 */ /* 0x000f620000100a00 */
[----:B------:R-:W-:-:S03]  /*7d10*/  IMAD.WIDE R18, R3, 0x2, R18 ;  /* 0x0000000203127825 */ /* 0x000fc600078e0212 */
[----:B------:R-:W5:Y:S01]  /*7d20*/  LDG.E.U16 R14, desc[UR10][R14.64] ;  /* 0x0000000a0e0e7981 */ /* 0x000f62000c1e1500 */
[----:B------:R-:W-:-:S03]  /*7d30*/  IMAD.WIDE R26, R3, 0x2, R26 ;  /* 0x00000002031a7825 */ /* 0x000fc600078e021a */
[----:B------:R-:W5:Y:S04]  /*7d40*/  LDG.E.U16 R12, desc[UR10][R12.64] ;  /* 0x0000000a0c0c7981 */ /* 0x000f68000c1e1500 */
[----:B------:R-:W5:Y:S04]  /*7d50*/  LDG.E.U16 R26, desc[UR10][R26.64] ;  /* 0x0000000a1a1a7981 */ /* 0x000f68000c1e1500 */
[----:B------:R0:W5:Y:S04]  /*7d60*/  LDG.E.U16 R15, desc[UR10][R16.64] ;  /* 0x0000000a100f7981 */ /* 0x000168000c1e1500 */
[----:B------:R1:W5:Y:S01]  /*7d70*/  LDG.E.U16 R13, desc[UR10][R18.64] ;  /* 0x0000000a120d7981 */ /* 0x000362000c1e1500 */
[----:B------:R-:W-:-:S04]  /*7d80*/  IMAD.WIDE R22, R3, 0x2, R22 ;  /* 0x0000000203167825 */ /* 0x000fc800078e0216 */
[C---:B0-----:R-:W-:Y:S02]  /*7d90*/  IMAD.WIDE R16, R3.reuse, 0x2, R30 ;  /* 0x0000000203107825 */ /* 0x041fe400078e021e */
[----:B------:R-:W5:Y:S02]  /*7da0*/  LDG.E.U16 R30, desc[UR10][R22.64] ;  /* 0x0000000a161e7981 */ /* 0x000f64000c1e1500 */
[C---:B-1----:R-:W-:Y:S02]  /*7db0*/  IMAD.WIDE R18, R3.reuse, 0x2, R28 ;  /* 0x0000000203127825 */ /* 0x042fe400078e021c */
[----:B------:R0:W5:Y:S02]  /*7dc0*/  LDG.E.U16 R27, desc[UR10][R16.64] ;  /* 0x0000000a101b7981 */ /* 0x000164000c1e1500 */
[C---:B------:R-:W-:Y:S02]  /*7dd0*/  IMAD.WIDE R24, R3.reuse, 0x2, R24 ;  /* 0x0000000203187825 */ /* 0x040fe400078e0218 */
[----:B------:R1:W5:Y:S04]  /*7de0*/  LDG.E.U16 R28, desc[UR10][R18.64] ;  /* 0x0000000a121c7981 */ /* 0x000368000c1e1500 */
[----:B------:R-:W5:Y:S01]  /*7df0*/  LDG.E.U16 R31, desc[UR10][R24.64] ;  /* 0x0000000a181f7981 */ /* 0x000f62000c1e1500 */
[----:B0-----:R-:W-:-:S04]  /*7e00*/  IMAD.WIDE R16, R3, 0x2, R60 ;  /* 0x0000000203107825 */ /* 0x001fc800078e023c */
[----:B-1----:R-:W-:-:S04]  /*7e10*/  IMAD.WIDE R18, R3, 0x2, R58 ;  /* 0x0000000203127825 */ /* 0x002fc800078e023a */
[----:B--2---:R-:W-:-:S05]  /*7e20*/  IMAD.WIDE R20, R3, 0x2, R20 ;  /* 0x0000000203147825 */ /* 0x004fca00078e0214 */
[----:B------:R3:W2:Y:S02]  /*7e30*/  LDG.E.U16 R29, desc[UR10][R20.64] ;  /* 0x0000000a141d7981 */ /* 0x0006a4000c1e1500 */
[----:B---3--:R-:W-:-:S04]  /*7e40*/  IMAD.WIDE R20, R3, 0x2, R36 ;  /* 0x0000000203147825 */ /* 0x008fc800078e0224 */
[C---:B----4-:R-:W-:Y:S02]  /*7e50*/  IMAD.WIDE R22, R3.reuse, 0x2, R34 ;  /* 0x0000000203167825 */ /* 0x050fe400078e0222 */
[----:B------:R0:W3:Y:S02]  /*7e60*/  LDG.E.U16 R34, desc[UR10][R20.64] ;  /* 0x0000000a14227981 */ /* 0x0000e4000c1e1500 */
[C---:B-----5:R-:W-:Y:S02]  /*7e70*/  IMAD.WIDE R24, R3.reuse, 0x2, R32 ;  /* 0x0000000203187825 */ /* 0x060fe400078e0220 */
[----:B------:R1:W4:Y:S04]  /*7e80*/  LDG.E.U16 R32, desc[UR10][R16.64] ;  /* 0x0000000a10207981 */ /* 0x000328000c1e1500 */
[----:B------:R5:W3:Y:S01]  /*7e90*/  LDG.E.U16 R33, desc[UR10][R18.64] ;  /* 0x0000000a12217981 */ /* 0x000ae2000c1e1500 */
[----:B0-----:R-:W-:-:S03]  /*7ea0*/  IMAD.WIDE R20, R3, 0x2, R52 ;  /* 0x0000000203147825 */ /* 0x001fc600078e0234 */
[----:B------:R0:W3:Y:S01]  /*7eb0*/  LDG.E.U16 R35, desc[UR10][R22.64] ;  /* 0x0000000a16237981 */ /* 0x0000e2000c1e1500 */
[----:B-1----:R-:W-:-:S03]  /*7ec0*/  IMAD.WIDE R16, R3, 0x2, R56 ;  /* 0x0000000203107825 */ /* 0x002fc600078e0238 */
[----:B------:R1:W3:Y:S01]  /*7ed0*/  LDG.E.U16 R36, desc[UR10][R24.64] ;  /* 0x0000000a18247981 */ /* 0x0002e2000c1e1500 */
[----:B-----5:R-:W-:-:S03]  /*7ee0*/  IMAD.WIDE R18, R3, 0x2, R54 ;  /* 0x0000000203127825 */ /* 0x020fc600078e0236 */
[----:B------:R5:W3:Y:S01]  /*7ef0*/  LDG.E.U16 R37, desc[UR10][R16.64] ;  /* 0x0000000a10257981 */ /* 0x000ae2000c1e1500 */
[----:B0-----:R-:W-:-:S04]  /*7f00*/  IMAD.WIDE R22, R3, 0x2, R40 ;  /* 0x0000000203167825 */ /* 0x001fc800078e0228 */
[C---:B-1----:R-:W-:Y:S01]  /*7f10*/  IMAD.WIDE R24, R3.reuse, 0x2, R38 ;  /* 0x0000000203187825 */ /* 0x042fe200078e0226 */
[----:B------:R0:W3:Y:S03]  /*7f20*/  LDG.E.U16 R40, desc[UR10][R22.64] ;  /* 0x0000000a16287981 */ /* 0x0000e6000c1e1500 */
[C---:B-----5:R-:W-:Y:S01]  /*7f30*/  IMAD.WIDE R16, R3.reuse, 0x2, R50 ;  /* 0x0000000203107825 */ /* 0x060fe200078e0232 */
[----:B------:R1:W5:Y:S04]  /*7f40*/  LDG.E.U16 R38, desc[UR10][R18.64] ;  /* 0x0000000a12267981 */ /* 0x000368000c1e1500 */
[----:B------:R1:W5:Y:S01]  /*7f50*/  LDG.E.U16 R39, desc[UR10][R20.64] ;  /* 0x0000000a14277981 */ /* 0x000362000c1e1500 */
[----:B0-----:R-:W-:-:S03]  /*7f60*/  IMAD.WIDE R22, R3, 0x2, R44 ;  /* 0x0000000203167825 */ /* 0x001fc600078e022c */
[----:B------:R0:W5:Y:S01]  /*7f70*/  LDG.E.U16 R41, desc[UR10][R24.64] ;  /* 0x0000000a18297981 */ /* 0x000162000c1e1500 */
[----:B-1----:R-:W-:-:S03]  /*7f80*/  IMAD.WIDE R18, R3, 0x2, R48 ;  /* 0x0000000203127825 */ /* 0x002fc600078e0230 */
[----:B------:R-:W5:Y:S01]  /*7f90*/  LDG.E.U16 R16, desc[UR10][R16.64] ;  /* 0x0000000a10107981 */ /* 0x000f62000c1e1500 */
[----:B------:R-:W-:-:S03]  /*7fa0*/  IMAD.WIDE R20, R3, 0x2, R46 ;  /* 0x0000000203147825 */ /* 0x000fc600078e022e */
[----:B------:R-:W5:Y:S01]  /*7fb0*/  LDG.E.U16 R18, desc[UR10][R18.64] ;  /* 0x0000000a12127981 */ /* 0x000f62000c1e1500 */
[----:B0-----:R-:W-:-:S03]  /*7fc0*/  IMAD.WIDE R24, R3, 0x2, R42 ;  /* 0x0000000203187825 */ /* 0x001fc600078e022a */
[----:B------:R-:W5:Y:S04]  /*7fd0*/  LDG.E.U16 R20, desc[UR10][R20.64] ;  /* 0x0000000a14147981 */ /* 0x000f68000c1e1500 */
[----:B------:R-:W5:Y:S04]  /*7fe0*/  LDG.E.U16 R22, desc[UR10][R22.64] ;  /* 0x0000000a16167981 */ /* 0x000f68000c1e1500 */
[----:B------:R-:W5:Y:S01]  /*7ff0*/  LDG.E.U16 R24, desc[UR10][R24.64] ;  /* 0x0000000a18187981 */ /* 0x000f62000c1e1500 */
[C---:B------:R-:W-:Y:S02]  /*8000*/  LOP3.LUT R42, R133.reuse, 0x10, RZ, 0x3c, !PT ;  /* 0x00000010852a7812 */ /* 0x040fe400078e3cff */
[C---:B------:R-:W-:Y:S01]  /*8010*/  LOP3.LUT R43, R133.reuse, 0x20, RZ, 0x3c, !PT ;  /* 0x00000020852b7812 */ /* 0x040fe200078e3cff */
        /* <DEDUP_REMOVED lines=10> */
[----:B0-----:R-:W-:-:S03]  /*80c0*/  LOP3.LUT R42, R133, 0x30, RZ, 0x3c, !PT ;  /* 0x00000030852a7812 */ /* 0x001fc600078e3cff */
[----:B------:R-:W-:Y:S04]  /*80d0*/  STS.U16 [R43+UR9+0x14500], R15 ;  /* 0x0145000f2b007988 */ /* 0x000fe80008000409 */
[----:B------:R0:W-:Y:S04]  /*80e0*/  STS.U16 [R43+UR9+0x16500], R26 ;  /* 0x0165001a2b007988 */ /* 0x0001e80008000409 */
[----:B------:R-:W-:Y:S04]  /*80f0*/  STS.U16 [R42+UR9+0x14180], R27 ;  /* 0x0141801b2a007988 */ /* 0x000fe80008000409 */
[----:B------:R-:W-:Y:S01]  /*8100*/  STS.U16 [R42+UR9+0x16180], R28 ;  /* 0x0161801c2a007988 */ /* 0x000fe20008000409 */
[----:B0-----:R-:W-:Y:S01]  /*8110*/  LOP3.LUT R43, R133, 0x40, RZ, 0x3c, !PT ;  /* 0x00000040852b7812 */ /* 0x001fe200078e3cff */
[----:B------:R-:W-:-:S02]  /*8120*/  UMOV UR70, 0x1 ;  /* 0x0000000100467882 */ /* 0x000fc40000000000 */
[----:B------:R-:W-:-:S04]  /*8130*/  @!UP0 UIADD3 UR70, UPT, UPT, -UR70, 0x100000, URZ ;  /* 0x0010000046468890 */ /* 0x000fc8000fffe1ff */
[----:B------:R-:W-:Y:S02]  /*8140*/  @!UP0 USHF.L.U32 UR71, UR70, 0xb, URZ ;  /* 0x0000000b46478899 */ /* 0x000fe400080006ff */
[----:B------:R-:W-:Y:S01]  /*8150*/  @!UP0 USHF.L.U32 UR70, UR70, 0x1, URZ ;  /* 0x0000000146468899 */ /* 0x000fe200080006ff */
[----:B------:R-:W-:Y:S01]  /*8160*/  VOTEU.ALL UP1, P2 ;  /* 0x0000000000ff7886 */ /* 0x000fe20001020000 */
[----:B--2---:R-:W-:Y:S04]  /*8170*/  STS.U16 [R42+UR9+0x14580], R29 ;  /* 0x0145801d2a007988 */ /* 0x004fe80008000409 */
[----:B------:R0:W-:Y:S04]  /*8180*/  STS.U16 [R42+UR9+0x16580], R30 ;  /* 0x0165801e2a007988 */ /* 0x0001e80008000409 */
[----:B------:R-:W-:Y:S01]  /*8190*/  STS.U16 [R43+UR9+0x14200], R31 ;  /* 0x0142001f2b007988 */ /* 0x000fe20008000409 */
[----:B0-----:R-:W-:-:S03]  /*81a0*/  LOP3.LUT R42, R133, 0x50, RZ, 0x3c, !PT ;  /* 0x00000050852a7812 */ /* 0x001fc600078e3cff */
[----:B----4-:R-:W-:Y:S04]  /*81b0*/  STS.U16 [R43+UR9+0x16200], R32 ;  /* 0x016200202b007988 */ /* 0x010fe80008000409 */
[----:B---3--:R-:W-:Y:S04]  /*81c0*/  STS.U16 [R43+UR9+0x14600], R33 ;  /* 0x014600212b007988 */ /* 0x008fe80008000409 */
[----:B------:R0:W-:Y:S04]  /*81d0*/  STS.U16 [R43+UR9+0x16600], R34 ;  /* 0x016600222b007988 */ /* 0x0001e80008000409 */
[----:B------:R-:W-:Y:S04]  /*81e0*/  STS.U16 [R42+UR9+0x14280], R35 ;  /* 0x014280232a007988 */ /* 0x000fe80008000409 */
[----:B------:R-:W-:Y:S01]  /*81f0*/  STS.U16 [R42+UR9+0x16280], R36 ;  /* 0x016280242a007988 */ /* 0x000fe20008000409 */
[----:B0-----:R-:W-:-:S03]  /*8200*/  LOP3.LUT R43, R133, 0x60, RZ, 0x3c, !PT ;  /* 0x00000060852b7812 */ /* 0x001fc600078e3cff */
[----:B------:R-:W-:Y:S04]  /*8210*/  STS.U16 [R42+UR9+0x14680], R37 ;  /* 0x014680252a007988 */ /* 0x000fe80008000409 */
[----:B-----5:R0:W-:Y:S04]  /*8220*/  STS.U16 [R42+UR9+0x16680], R38 ;  /* 0x016680262a007988 */ /* 0x0201e80008000409 */
[----:B------:R1:W-:Y:S04]  /*8230*/  STS.U16 [R43+UR9+0x14300], R39 ;  /* 0x014300272b007988 */ /* 0x0003e80008000409 */
[----:B------:R1:W-:Y:S01]  /*8240*/  STS.U16 [R43+UR9+0x16300], R40 ;  /* 0x016300282b007988 */ /* 0x0003e20008000409 */
[----:B0-----:R-:W-:-:S03]  /*8250*/  LOP3.LUT R42, R133, 0x70, RZ, 0x3c, !PT ;  /* 0x00000070852a7812 */ /* 0x001fc600078e3cff */
[----:B------:R1:W-:Y:S04]  /*8260*/  STS.U16 [R43+UR9+0x14700], R41 ;  /* 0x014700292b007988 */ /* 0x0003e80008000409 */
[----:B------:R1:W-:Y:S04]  /*8270*/  STS.U16 [R43+UR9+0x16700], R16 ;  /* 0x016700102b007988 */ /* 0x0003e80008000409 */
[----:B------:R1:W-:Y:S04]  /*8280*/  STS.U16 [R42+UR9+0x14380], R18 ;  /* 0x014380122a007988 */ /* 0x0003e80008000409 */
[----:B------:R1:W-:Y:S04]  /*8290*/  STS.U16 [R42+UR9+0x16380], R20 ;  /* 0x016380142a007988 */ /* 0x0003e80008000409 */
[----:B------:R1:W-:Y:S04]  /*82a0*/  STS.U16 [R42+UR9+0x14780], R22 ;  /* 0x014780162a007988 */ /* 0x0003e80008000409 */
[----:B------:R1:W-:Y:S01]  /*82b0*/  STS.U16 [R42+UR9+0x16780], R24 ;  /* 0x016780182a007988 */ /* 0x0003e20008000409 */
[----:B------:R0:W-:Y:S06]  /*82c0*/  MEMBAR.ALL.CTA ;  /* 0x0000000000007992 */ /* 0x0001ec0000008000 */
[----:B0-----:R-:W-:Y:S04]  /*82d0*/  FENCE.VIEW.ASYNC.S ;  /* 0x00000000000073c6 */ /* 0x001fe80000000000 */
[----:B------:R-:W0:Y:S02]  /*82e0*/  FENCE.VIEW.ASYNC.S ;  /* 0x00000000000073c6 */ /* 0x000e240000000000 */
[----:B0-----:R1:W0:Y:S02]  /*82f0*/  @!UP1 SYNCS.EXCH.64 URZ, [UR9+0x1c010], UR70 ;  /* 0x01c0104609ff95b2 */ /* 0x0012240008000100 */
[----:B0-----:R-:W-:Y:S06]  /*8300*/  BAR.SYNC.DEFER_BLOCKING 0x0 ;  /* 0x0000000000007b1d */ /* 0x001fec0000010000 */
[----:B-1----:R-:W-:Y:S05]  /*8310*/  @P3 BRA `(.L_x_13) ;  /* 0x0000000800a03947 */ /* 0x002fea0003800000 */
[----:B------:R-:W2:Y:S01]  /*8320*/  LDL R6, [R1+0x78] ;  /* 0x0000780001067983 */ /* 0x000ea20000100800 */
[----:B------:R-:W-:Y:S02]  /*8330*/  R2UR UR70, R252 ;  /* 0x00000000fc4672ca */ /* 0x000fe400000e0000 */
[----:B------:R-:W-:Y:S01]  /*8340*/  MOV.SPILL R11, UR69 ;  /* 0x00000045000b7c02 */ /* 0x000fe20009000f00 */
[----:B------:R-:W3:Y:S01]  /*8350*/  LDL R19, [R1+0x170] ;  /* 0x0001700001137983 */ /* 0x000ee20000100800 */
[----:B------:R-:W-:Y:S02]  /*8360*/  ELECT P4, URZ, PT ;  /* 0x0000000000ff782f */ /* 0x000fe40003880000 */
[----:B------:R-:W-:Y:S02]  /*8370*/  MOV.SPILL R12, UR68 ;  /* 0x00000044000c7c02 */ /* 0x000fe40009000f00 */
[----:B------:R-:W-:Y:S02]  /*8380*/  R2UR UR68, R146 ;  /* 0x00000000924472ca */ /* 0x000fe400000e0000 */
[----:B------:R-:W-:-:S02]  /*8390*/  R2UR UR69, R147 ;  /* 0x00000000934572ca */ /* 0x000fc400000e0000 */
[----:B------:R-:W-:Y:S01]  /*83a0*/  MOV.SPILL R15, UR9 ;  /* 0x00000009000f7c02 */ /* 0x000fe20009000f00 */
[----:B------:R-:W-:Y:S01]  /*83b0*/  IMAD.U32 R4, RZ, RZ, UR70 ;  /* 0x00000046ff047e24 */ /* 0x000fe2000f8e00ff */
[----:B------:R-:W-:Y:S02]  /*83c0*/  MOV.SPILL R16, UR8 ;  /* 0x0000000800107c02 */ /* 0x000fe40009000f00 */
[----:B------:R-:W-:Y:S01]  /*83d0*/  R2UR UR8, R210 ;  /* 0x00000000d20872ca */ /* 0x000fe200000e0000 */
[----:B------:R-:W-:Y:S01]  /*83e0*/  @P4 IMAD.MOV.U32 R5, RZ, RZ, 0x40004040 ;  /* 0x40004040ff054424 */ /* 0x000fe200078e00ff */
[----:B------:R-:W-:Y:S01]  /*83f0*/  R2UR UR9, R211 ;  /* 0x00000000d30972ca */ /* 0x000fe200000e0000 */
[----:B------:R-:W-:Y:S01]  /*8400*/  @P4 IMAD.MOV.U32 R7, RZ, RZ, 0x40004040 ;  /* 0x40004040ff074424 */ /* 0x000fe200078e00ff */
[----:B------:R-:W-:Y:S02]  /*8410*/  MOV.SPILL R13, UR11 ;  /* 0x0000000b000d7c02 */ /* 0x000fe40009000f00 */
[----:B------:R-:W-:-:S02]  /*8420*/  @P4 R2UR UR71, R5 ;  /* 0x00000000054742ca */ /* 0x000fc400000e0000 */
[----:B------:R-:W-:Y:S01]  /*8430*/  @P4 R2UR UR73, R7 ;  /* 0x00000000074942ca */ /* 0x000fe200000e0000 */
[----:B------:R-:W-:Y:S01]  /*8440*/  UMOV UR11, 0x4048490 ;  /* 0x04048490000b7882 */ /* 0x000fe20000000000 */
[----:B------:R-:W-:Y:S01]  /*8450*/  MOV.SPILL R14, UR10 ;  /* 0x0000000a000e7c02 */ /* 0x000fe20009000f00 */
[----:B------:R-:W-:Y:S01]  /*8460*/  UMOV UR10, 0x0 ;  /* 0x00000000000a7882 */ /* 0x000fe20000000000 */
[----:B------:R-:W-:Y:S02]  /*8470*/  MOV.SPILL R8, UR67 ;  /* 0x0000004300087c02 */ /* 0x000fe40009000f00 */
[----:B------:R-:W-:Y:S02]  /*8480*/  MOV.SPILL R9, UR66 ;  /* 0x0000004200097c02 */ /* 0x000fe40009000f00 */
[----:B------:R-:W-:Y:S02]  /*8490*/  R2UR UR66, R208 ;  /* 0x00000000d04272ca */ /* 0x000fe400000e0000 */
[----:B------:R-:W-:-:S02]  /*84a0*/  R2UR UR67, R209 ;  /* 0x00000000d14372ca */ /* 0x000fc400000e0000 */
[----:B------:R-:W-:Y:S02]  /*84b0*/  MOV.SPILL R17, UR7 ;  /* 0x0000000700117c02 */ /* 0x000fe40009000f00 */
[----:B------:R-:W-:Y:S02]  /*84c0*/  MOV.SPILL R18, UR6 ;  /* 0x0000000600127c02 */ /* 0x000fe40009000f00 */
[----:B------:R-:W-:Y:S02]  /*84d0*/  R2UR UR6, R204 ;  /* 0x00000000cc0672ca */ /* 0x000fe400000e0000 */
[----:B------:R-:W-:Y:S02]  /*84e0*/  R2UR UR7, R205 ;  /* 0x00000000cd0772ca */ /* 0x000fe400000e0000 */
[----:B--2---:R-:W-:-:S13]  /*84f0*/  R2UR UR70, R6 ;  /* 0x00000000064672ca */ /* 0x004fda00000e0000 */
[----:B------:R-:W-:Y:S01]  /*8500*/  IMAD.U32 R6, RZ, RZ, UR70 ;  /* 0x00000046ff067e24 */ /* 0x000fe2000f8e00ff */
[----:B------:R-:W-:-:S04]  /*8510*/  @P4 R2UR UR70, R4 ;  /* 0x00000000044642ca */ /* 0x000fc800000e0000 */
[----:B------:R-:W-:-:S13]  /*8520*/  @P4 R2UR UR72, R6 ;  /* 0x00000000064842ca */ /* 0x000fda00000e0000 */
[----:B------:R0:W-:Y:S02]  /*8530*/  UTCHMMA gdesc[UR70], gdesc[UR72], tmem[UR5], tmem[UR10], idesc[UR11], !UPT ;  /* 0x00ff0a48460075ea */ /* 0x0001e4000f800005 */
[----:B0-----:R-:W-:Y:S01]  /*8540*/  UMOV UR72, 0x0 ;  /* 0x0000000000487882 */ /* 0x001fe20000000000 */
[----:B------:R-:W-:Y:S02]  /*8550*/  UMOV UR73, 0x4048490 ;  /* 0x0404849000497882 */ /* 0x000fe40000000000 */
[----:B------:R-:W-:Y:S01]  /*8560*/  UTCHMMA gdesc[UR68], gdesc[UR12], tmem[UR5], tmem[UR72], idesc[UR73], UPT ;  /* 0x00ff480c440075ea */ /* 0x000fe2000b800005 */
[----:B------:R0:W-:Y:S02]  /*8570*/  UTCHMMA gdesc[UR76], gdesc[UR8], tmem[UR5], tmem[UR72], idesc[UR73], UPT ;  /* 0x00ff48084c0075ea */ /* 0x0001e4000b800005 */
[----:B0-----:R-:W-:Y:S02]  /*8580*/  R2UR UR72, R206 ;  /* 0x00000000ce4872ca */ /* 0x001fe400000e0000 */
[----:B------:R-:W-:Y:S01]  /*8590*/  R2UR UR73, R207 ;  /* 0x00000000cf4972ca */ /* 0x000fe200000e0000 */
[----:B------:R-:W-:Y:S01]  /*85a0*/  UMOV UR70, 0x0 ;  /* 0x0000000000467882 */ /* 0x000fe20000000000 */
[----:B------:R-:W-:-:S02]  /*85b0*/  UMOV UR71, 0x4048490 ;  /* 0x0404849000477882 */ /* 0x000fc40000000000 */
[----:B------:R-:W-:Y:S01]  /*85c0*/  UTCHMMA gdesc[UR74], gdesc[UR66], tmem[UR5], tmem[UR70], idesc[UR71], UPT ;  /* 0x00ff46424a0075ea */ /* 0x000fe2000b800005 */
[----:B------:R-:W-:-:S08]  /*85d0*/  R2UR UR10, R200 ;  /* 0x00000000c80a72ca */ /* 0x000fd000000e0000 */
[----:B------:R0:W-:Y:S01]  /*85e0*/  UTCHMMA gdesc[UR14], gdesc[UR72], tmem[UR5], tmem[UR70], idesc[UR71], UPT ;  /* 0x00ff46480e0075ea */ /* 0x0001e2000b800005 */
[----:B------:R-:W-:Y:S02]  /*85f0*/  R2UR UR11, R201 ;  /* 0x00000000c90b72ca */ /* 0x000fe400000e0000 */
[----:B------:R-:W-:Y:S01]  /*8600*/  R2UR UR68, R198 ;  /* 0x00000000c64472ca */ /* 0x000fe200000e0000 */
[----:B0-----:R-:W-:Y:S01]  /*8610*/  UMOV UR72, 0x0 ;  /* 0x0000000000487882 */ /* 0x001fe20000000000 */
[----:B------:R-:W-:Y:S02]  /*8620*/  UMOV UR73, 0x4048490 ;  /* 0x0404849000497882 */ /* 0x000fe40000000000 */
[----:B------:R0:W-:Y:S01]  /*8630*/  UTCHMMA gdesc[UR16], gdesc[UR6], tmem[UR5], tmem[UR72], idesc[UR73], UPT ;  /* 0x00ff4806100075ea */ /* 0x0001e2000b800005 */
[----:B------:R-:W-:Y:S02]  /*8640*/  R2UR UR69, R199 ;  /* 0x00000000c74572ca */ /* 0x000fe400000e0000 */
[----:B0-----:R-:W-:-:S02]  /*8650*/  R2UR UR72, R202 ;  /* 0x00000000ca4872ca */ /* 0x001fc400000e0000 */
[----:B------:R-:W-:Y:S02]  /*8660*/  R2UR UR73, R203 ;  /* 0x00000000cb4972ca */ /* 0x000fe400000e0000 */
[----:B------:R-:W-:Y:S02]  /*8670*/  R2UR UR8, R196 ;  /* 0x00000000c40872ca */ /* 0x000fe400000e0000 */
[----:B------:R-:W-:-:S09]  /*8680*/  R2UR UR9, R197 ;  /* 0x00000000c50972ca */ /* 0x000fd200000e0000 */
[----:B------:R0:W-:Y:S02]  /*8690*/  UTCHMMA gdesc[UR18], gdesc[UR72], tmem[UR5], tmem[UR70], idesc[UR71], UPT ;  /* 0x00ff4648120075ea */ /* 0x0001e4000b800005 */
[----:B0-----:R-:W-:Y:S01]  /*86a0*/  UMOV UR72, 0x0 ;  /* 0x0000000000487882 */ /* 0x001fe20000000000 */
[----:B------:R-:W-:Y:S02]  /*86b0*/  UMOV UR73, 0x4048490 ;  /* 0x0404849000497882 */ /* 0x000fe40000000000 */
[----:B------:R-:W-:Y:S01]  /*86c0*/  UTCHMMA gdesc[UR20], gdesc[UR10], tmem[UR5], tmem[UR72], idesc[UR73], UPT ;  /* 0x00ff480a140075ea */ /* 0x000fe2000b800005 */
[----:B------:R0:W-:Y:S01]  /*86d0*/  UTCHMMA gdesc[UR22], gdesc[UR68], tmem[UR5], tmem[UR72], idesc[UR73], UPT ;  /* 0x00ff4844160075ea */ /* 0x0001e2000b800005 */
[----:B------:R-:W-:Y:S01]  /*86e0*/  UTCHMMA gdesc[UR24], gdesc[UR8], tmem[UR5], tmem[UR70], idesc[UR71], UPT ;  /* 0x00ff4608180075ea */ /* 0x000fe2000b800005 */
[----:B0-----:R-:W-:Y:S02]  /*86f0*/  R2UR UR72, R194 ;  /* 0x00000000c24872ca */ /* 0x001fe400000e0000 */
[----:B------:R-:W-:-:S02]  /*8700*/  R2UR UR73, R195 ;  /* 0x00000000c34972ca */ /* 0x000fc400000e0000 */
[----:B------:R-:W-:Y:S02]  /*8710*/  R2UR UR6, R190 ;  /* 0x00000000be0672ca */ /* 0x000fe400000e0000 */
[----:B------:R-:W-:-:S09]  /*8720*/  R2UR UR7, R191 ;  /* 0x00000000bf0772ca */ /* 0x000fd200000e0000 */
[----:B------:R0:W-:Y:S02]  /*8730*/  UTCHMMA gdesc[UR26], gdesc[UR72], tmem[UR5], tmem[UR70], idesc[UR71], UPT ;  /* 0x00ff46481a0075ea */ /* 0x0001e4000b800005 */
[----:B0-----:R-:W-:Y:S02]  /*8740*/  R2UR UR70, R192 ;  /* 0x00000000c04672ca */ /* 0x001fe400000e0000 */
[----:B------:R-:W-:Y:S01]  /*8750*/  R2UR UR71, R193 ;  /* 0x00000000c14772ca */ /* 0x000fe200000e0000 */
[----:B------:R-:W-:Y:S01]  /*8760*/  UMOV UR72, 0x0 ;  /* 0x0000000000487882 */ /* 0x000fe20000000000 */
[----:B------:R-:W-:Y:S01]  /*8770*/  UMOV UR73, 0x4048490 ;  /* 0x0404849000497882 */ /* 0x000fe20000000000 */
[----:B------:R-:W-:Y:S02]  /*8780*/  R2UR UR10, R186 ;  /* 0x00000000ba0a72ca */ /* 0x000fe400000e0000 */
[----:B------:R-:W-:-:S08]  /*8790*/  R2UR UR11, R187 ;  /* 0x00000000bb0b72ca */ /* 0x000fd000000e0000 */
[----:B------:R0:W-:Y:S02]  /*87a0*/  UTCHMMA gdesc[UR28], gdesc[UR70], tmem[UR5], tmem[UR72], idesc[UR73], UPT ;  /* 0x00ff48461c0075ea */ /* 0x0001e4000b800005 */
[----:B0-----:R-:W-:Y:S01]  /*87b0*/  UMOV UR70, 0x0 ;  /* 0x0000000000467882 */ /* 0x001fe20000000000 */
[----:B------:R-:W-:Y:S02]  /*87c0*/  UMOV UR71, 0x4048490 ;  /* 0x0404849000477882 */ /* 0x000fe40000000000 */
[----:B------:R0:W-:Y:S02]  /*87d0*/  UTCHMMA gdesc[UR30], gdesc[UR6], tmem[UR5], tmem[UR70], idesc[UR71], UPT ;  /* 0x00ff46061e0075ea */ /* 0x0001e4000b800005 */
[----:B0-----:R-:W-:Y:S02]  /*87e0*/  R2UR UR70, R188 ;  /* 0x00000000bc4672ca */ /* 0x001fe400000e0000 */
[----:B------:R-:W-:Y:S02]  /*87f0*/  R2UR UR71, R189 ;  /* 0x00000000bd4772ca */ /* 0x000fe400000e0000 */
[----:B------:R-:W-:-:S02]  /*8800*/  R2UR UR68, R184 ;  /* 0x00000000b84472ca */ /* 0x000fc400000e0000 */
[----:B------:R-:W-:Y:S02]  /*8810*/  R2UR UR69, R185 ;  /* 0x00000000b94572ca */ /* 0x000fe400000e0000 */
[----:B------:R-:W-:Y:S02]  /*8820*/  R2UR UR8, R180 ;  /* 0x00000000b40872ca */ /* 0x000fe400000e0000 */
[----:B------:R-:W-:-:S05]  /*8830*/  R2UR UR9, R181 ;  /* 0x00000000b50972ca */ /* 0x000fca00000e0000 */
[----:B------:R-:W-:Y:S01]  /*8840*/  UTCHMMA gdesc[UR32], gdesc[UR70], tmem[UR5], tmem[UR72], idesc[UR73], UPT ;  /* 0x00ff4846200075ea */ /* 0x000fe2000b800005 */
[----:B------:R0:W-:Y:S02]  /*8850*/  UTCHMMA gdesc[UR34], gdesc[UR10], tmem[UR5], tmem[UR72], idesc[UR73], UPT ;  /* 0x00ff480a220075ea */ /* 0x0001e4000b800005 */
[----:B0-----:R-:W-:Y:S02]  /*8860*/  R2UR UR72, R182 ;  /* 0x00000000b64872ca */ /* 0x001fe400000e0000 */
[----:B------:R-:W-:Y:S01]  /*8870*/  R2UR UR73, R183 ;  /* 0x00000000b74972ca */ /* 0x000fe200000e0000 */
[----:B------:R-:W-:Y:S01]  /*8880*/  UMOV UR70, 0x0 ;  /* 0x0000000000467882 */ /* 0x000fe20000000000 */
[----:B------:R-:W-:Y:S02]  /*8890*/  UMOV UR71, 0x4048490 ;  /* 0x0404849000477882 */ /* 0x000fe40000000000 */
[----:B------:R-:W-:Y:S09]  /*88a0*/  UTCHMMA gdesc[UR36], gdesc[UR68], tmem[UR5], tmem[UR70], idesc[UR71], UPT ;  /* 0x00ff4644240075ea */ /* 0x000ff2000b800005 */
[----:B------:R0:W-:Y:S02]  /*88b0*/  UTCHMMA gdesc[UR38], gdesc[UR72], tmem[UR5], tmem[UR70], idesc[UR71], UPT ;  /* 0x00ff4648260075ea */ /* 0x0001e4000b800005 */
[----:B0-----:R-:W-:Y:S01]  /*88c0*/  UMOV UR72, 0x0 ;  /* 0x0000000000487882 */ /* 0x001fe20000000000 */
[----:B------:R-:W-:-:S02]  /*88d0*/  UMOV UR73, 0x4048490 ;  /* 0x0404849000497882 */ /* 0x000fc40000000000 */
[----:B------:R0:W-:Y:S02]  /*88e0*/  UTCHMMA gdesc[UR40], gdesc[UR8], tmem[UR5], tmem[UR72], idesc[UR73], UPT ;  /* 0x00ff4808280075ea */ /* 0x0001e4000b800005 */
[----:B0-----:R-:W-:Y:S02]  /*88f0*/  R2UR UR72, R178 ;  /* 0x00000000b24872ca */ /* 0x001fe400000e0000 */
[----:B------:R-:W-:Y:S02]  /*8900*/  R2UR UR73, R179 ;  /* 0x00000000b34972ca */ /* 0x000fe400000e0000 */
[----:B------:R-:W-:Y:S02]  /*8910*/  R2UR UR6, R176 ;  /* 0x00000000b00672ca */ /* 0x000fe400000e0000 */
[----:B------:R-:W-:-:S09]  /*8920*/  R2UR UR7, R177 ;  /* 0x00000000b10772ca */ /* 0x000fd200000e0000 */
[----:B------:R0:W-:Y:S02]  /*8930*/  UTCHMMA gdesc[UR42], gdesc[UR72], tmem[UR5], tmem[UR70], idesc[UR71], UPT ;  /* 0x00ff46482a0075ea */ /* 0x0001e4000b800005 */
[----:B0-----:R-:W-:Y:S02]  /*8940*/  R2UR UR70, R174 ;  /* 0x00000000ae4672ca */ /* 0x001fe400000e0000 */
[----:B------:R-:W-:Y:S01]  /*8950*/  R2UR UR71, R175 ;  /* 0x00000000af4772ca */ /* 0x000fe200000e0000 */
[----:B------:R-:W-:Y:S01]  /*8960*/  UMOV UR72, 0x0 ;  /* 0x0000000000487882 */ /* 0x000fe20000000000 */
[----:B------:R-:W-:Y:S01]  /*8970*/  UMOV UR73, 0x4048490 ;  /* 0x0404849000497882 */ /* 0x000fe20000000000 */
[----:B------:R-:W-:Y:S01]  /*8980*/  R2UR UR10, R172 ;  /* 0x00000000ac0a72ca */ /* 0x000fe200000e0000 */
[----:B------:R-:W-:Y:S01]  /*8990*/  UTCHMMA gdesc[UR44], gdesc[UR6], tmem[UR5], tmem[UR72], idesc[UR73], UPT ;  /* 0x00ff48062c0075ea */ /* 0x000fe2000b800005 */
[----:B------:R-:W-:-:S08]  /*89a0*/  R2UR UR11, R173 ;  /* 0x00000000ad0b72ca */ /* 0x000fd000000e0000 */
[----:B------:R0:W-:Y:S02]  /*89b0*/  UTCHMMA gdesc[UR46], gdesc[UR70], tmem[UR5], tmem[UR72], idesc[UR73], UPT ;  /* 0x00ff48462e0075ea */ /* 0x0001e4000b800005 */
[----:B0-----:R-:W-:Y:S02]  /*89c0*/  R2UR UR72, R170 ;  /* 0x00000000aa4872ca */ /* 0x001fe400000e0000 */
[----:B------:R-:W-:Y:S01]  /*89d0*/  R2UR UR73, R171 ;  /* 0x00000000ab4972ca */ /* 0x000fe200000e0000 */
[----:B------:R-:W-:Y:S01]  /*89e0*/  UMOV UR70, 0x0 ;  /* 0x0000000000467882 */ /* 0x000fe20000000000 */
[----:B------:R-:W-:Y:S02]  /*89f0*/  UMOV UR71, 0x4048490 ;  /* 0x0404849000477882 */ /* 0x000fe40000000000 */
[----:B------:R-:W-:Y:S09]  /*8a00*/  UTCHMMA gdesc[UR48], gdesc[UR10], tmem[UR5], tmem[UR70], idesc[UR71], UPT ;  /* 0x00ff460a300075ea */ /* 0x000ff2000b800005 */
[----:B------:R0:W-:Y:S02]  /*8a10*/  UTCHMMA gdesc[UR50], gdesc[UR72], tmem[UR5], tmem[UR70], idesc[UR71], UPT ;  /* 0x00ff4648320075ea */ /* 0x0001e4000b800005 */
[----:B0-----:R-:W-:-:S02]  /*8a20*/  R2UR UR70, R168 ;  /* 0x00000000a84672ca */ /* 0x001fc400000e0000 */
[----:B------:R-:W-:Y:S01]  /*8a30*/  R2UR UR71, R169 ;  /* 0x00000000a94772ca */ /* 0x000fe200000e0000 */
[----:B------:R-:W-:Y:S01]  /*8a40*/  UMOV UR72, 0x0 ;  /* 0x0000000000487882 */ /* 0x000fe20000000000 */
[----:B------:R-:W-:-:S11]  /*8a50*/  UMOV UR73, 0x4048490 ;  /* 0x0404849000497882 */ /* 0x000fd60000000000 */
        /* <DEDUP_REMOVED lines=25> */
[----:B------:R-:W-:Y:S01]  /*8bf0*/  UMOV UR73, 0x4048490 ;  /* 0x0404849000497882 */ /* 0x000fe20000000000 */
[----:B------:R-:W-:Y:S02]  /*8c00*/  R2UR.FILL UR67, R8 ;  /* 0x00000000084372ca */ /* 0x000fe400004e0000 */
[----:B------:R-:W-:-:S08]  /*8c10*/  R2UR.FILL UR66, R9 ;  /* 0x00000000094272ca */ /* 0x000fd000004e0000 */
[----:B------:R0:W-:Y:S02]  /*8c20*/  UTCHMMA gdesc[UR64], gdesc[UR70], tmem[UR5], tmem[UR72], idesc[UR73], UPT ;  /* 0x00ff4846400075ea */ /* 0x0001e4000b800005 */
[----:B0-----:R-:W-:Y:S02]  /*8c30*/  R2UR UR72, R154 ;  /* 0x000000009a4872ca */ /* 0x001fe400000e0000 */
[----:B------:R-:W-:Y:S01]  /*8c40*/  R2UR UR73, R155 ;  /* 0x000000009b4972ca */ /* 0x000fe200000e0000 */
[----:B------:R-:W-:Y:S01]  /*8c50*/  UMOV UR70, 0x0 ;  /* 0x0000000000467882 */ /* 0x000fe20000000000 */
[----:B------:R-:W-:Y:S01]  /*8c60*/  UMOV UR71, 0x4048490 ;  /* 0x0404849000477882 */ /* 0x000fe20000000000 */
[----:B------:R-:W-:Y:S02]  /*8c70*/  R2UR.FILL UR69, R11 ;  /* 0x000000000b4572ca */ /* 0x000fe400004e0000 */
[----:B------:R-:W-:Y:S01]  /*8c80*/  R2UR.FILL UR68, R12 ;  /* 0x000000000c4472ca */ /* 0x000fe200004e0000 */
[----:B---3--:R-:W-:-:S07]  /*8c90*/  VIADD R4, R19, 0x1c010 ;  /* 0x0001c01013047836 */ /* 0x008fce0000000000 */
[----:B------:R0:W-:Y:S01]  /*8ca0*/  UTCHMMA gdesc[UR66], gdesc[UR72], tmem[UR5], tmem[UR70], idesc[UR71], UPT ;  /* 0x00ff4648420075ea */ /* 0x0001e2000b800005 */
[----:B------:R-:W-:Y:S01]  /*8cb0*/  IMAD.MOV.U32 R5, RZ, RZ, RZ ;  /* 0x000000ffff057224 */ /* 0x000fe200078e00ff */
[----:B0-----:R-:W-:Y:S02]  /*8cc0*/  R2UR UR70, R152 ;  /* 0x00000000984672ca */ /* 0x001fe400000e0000 */
[----:B------:R-:W-:Y:S01]  /*8cd0*/  R2UR UR71, R153 ;  /* 0x00000000994772ca */ /* 0x000fe200000e0000 */
[----:B------:R-:W-:Y:S01]  /*8ce0*/  UMOV UR72, 0x0 ;  /* 0x0000000000487882 */ /* 0x000fe20000000000 */
[----:B------:R-:W-:Y:S01]  /*8cf0*/  @P4 MOV R4, R4 ;  /* 0x0000000400044202 */ /* 0x000fe20000000f00 */
[----:B------:R-:W-:-:S10]  /*8d00*/  UMOV UR73, 0x4048490 ;  /* 0x0404849000497882 */ /* 0x000fd40000000000 */
[----:B------:R0:W-:Y:S02]  /*8d10*/  UTCHMMA gdesc[UR68], gdesc[UR70], tmem[UR5], tmem[UR72], idesc[UR73], UPT ;  /* 0x00ff4846440075ea */ /* 0x0001e4000b800005 */
[----:B0-----:R-:W-:Y:S02]  /*8d20*/  @P4 R2UR UR70, R4 ;  /* 0x00000000044642ca */ /* 0x001fe400000e0000 */
[----:B------:R-:W-:-:S11]  /*8d30*/  R2UR.FILL UR11, R13 ;  /* 0x000000000d0b72ca */ /* 0x000fd600004e0000 */
[----:B------:R0:W-:Y:S01]  /*8d40*/  UTCBAR [UR70], URZ ;  /* 0x000000ff460073e9 */ /* 0x0001e200080000ff */
[----:B------:R-:W-:Y:S02]  /*8d50*/  R2UR.FILL UR10, R14 ;  /* 0x000000000e0a72ca */ /* 0x000fe400004e0000 */
[----:B------:R-:W-:Y:S02]  /*8d60*/  R2UR.FILL UR9, R15 ;  /* 0x000000000f0972ca */ /* 0x000fe400004e0000 */
[----:B------:R-:W-:Y:S02]  /*8d70*/  R2UR.FILL UR8, R16 ;  /* 0x00000000100872ca */ /* 0x000fe400004e0000 */
[----:B------:R-:W-:Y:S02]  /*8d80*/  R2UR.FILL UR7, R17 ;  /* 0x00000000110772ca */ /* 0x000fe400004e0000 */
[----:B0-----:R-:W-:-:S15]  /*8d90*/  R2UR.FILL UR6, R18 ;  /* 0x00000000120672ca */ /* 0x001fde00004e0000 */
.L_x_13:
[----:B------:R-:W0:Y:S01]  /*8da0*/  SYNCS.PHASECHK.TRANS64.TRYWAIT P4, [UR9+0x1c010], RZ ;  /* 0x01c010ffff0075a7 */ /* 0x000e220008081109 */
[----:B------:R-:W1:Y:S01]  /*8db0*/  LDC R9, c[0x0][0x3a8] ;  /* 0x0000ea00ff097b82 */ /* 0x000e620000000800 */
[----:B0-----:R-:W-:Y:S05]  /*8dc0*/  @!P4 BRA `(.L_x_14) ;  /* 0x000000600090c947 */ /* 0x001fea0003800000 */
.L_x_23:
[----:B------:R-:W2:Y:S04]  /*8dd0*/  LDL R4, [R1+0x7c] ;  /* 0x00007c0001047983 */ /* 0x000ea80000100800 */
[----:B------:R-:W3:Y:S04]  /*8de0*/  LDL R17, [R1+0x74] ;  /* 0x0000740001117983 */ /* 0x000ee80000100800 */
[----:B------:R-:W4:Y:S04]  /*8df0*/  LDL R16, [R1+0x158] ;  /* 0x0001580001107983 */ /* 0x000f280000100800 */
[----:B------:R-:W5:Y:S01]  /*8e00*/  LDL R14, [R1+0x70] ;  /* 0x00007000010e7983 */ /* 0x000f620000100800 */
[----:B------:R-:W-:Y:S01]  /*8e10*/  SHF.L.U32 R10, R10, 0x1f, RZ ;  /* 0x0000001f0a0a7819 */ /* 0x000fe200000006ff */
[----:B------:R-:W-:Y:S06]  /*8e20*/  BAR.SYNC.DEFER_BLOCKING 0x0 ;  /* 0x0000000000007b1d */ /* 0x000fec0000010000 */
[----:B------:R-:W3:Y:S01]  /*8e30*/  @!P2 SYNCS.CCTL.IV [UR9+0x1c010] ;  /* 0x01c01000ff00a9b1 */ /* 0x000ee20008000009 */
[----:B--2---:R-:W-:-:S13]  /*8e40*/  R2UR UR70, R4 ;  /* 0x00000000044672ca */ /* 0x004fda00000e0000 */
[----:B------:R-:W-:Y:S01]  /*8e50*/  LDTM.16dp32bit_t0_t15.x4 R4, tmem[UR70] ;  /* 0x00000046000479ee */ /* 0x000fe20008900000 */
[----:B------:R-:W0:Y:S01]  /*8e60*/  LDTM.16dp32bit_t16_t31.x4 R4, tmem[UR70+0x4] ;  /* 0x00000446000479ee */ /* 0x000e220008920000 */
[----:B------:R-:W-:Y:S01]  /*8e70*/  NOP ;  /* 0x0000000000007918 */ /* 0x000fe20000000000 */
[-C--:B01----:R-:W-:Y:S01]  /*8e80*/  FMUL R8, R4, R9.reuse ;  /* 0x0000000904087220 */ /* 0x083fe20000400000 */
[-C--:B------:R-:W-:Y:S01]  /*8e90*/  FMUL R11, R5, R9.reuse ;  /* 0x00000009050b7220 */ /* 0x080fe20000400000 */
[-C--:B------:R-:W-:Y:S01]  /*8ea0*/  FMUL R12, R6, R9.reuse ;  /* 0x00000009060c7220 */ /* 0x080fe20000400000 */
[----:B------:R-:W-:-:S04]  /*8eb0*/  FMUL R13, R7, R9 ;  /* 0x00000009070d7220 */ /* 0x000fc80000400000 */
[----:B------:R-:W-:-:S04]  /*8ec0*/  FMNMX3 R8, R8, R11, R12, !PT ;  /* 0x0000000b08087276 */ /* 0x000fc8000780000c */
[----:B------:R-:W-:-:S05]  /*8ed0*/  FMNMX R8, R13, R8, !PT ;  /* 0x000000080d087209 */ /* 0x000fca0007800000 */
[----:B------:R-:W0:Y:S02]  /*8ee0*/  SHFL.BFLY PT, R11, R8, 0x10, 0x1f ;  /* 0x0e001f00080b7f89 */ /* 0x000e2400000e0000 */
[----:B0-----:R-:W-:-:S05]  /*8ef0*/  FMNMX R11, R8, R11, !PT ;  /* 0x0000000b080b7209 */ /* 0x001fca0007800000 */
[----:B---3--:R-:W-:Y:S01]  /*8f00*/  @!P5 STS [R17+0x14000], R11 ;  /* 0x0140000b1100d388 */ /* 0x008fe20000000800 */
[----:B------:R-:W-:Y:S06]  /*8f10*/  BAR.SYNC.DEFER_BLOCKING 0x0 ;  /* 0x0000000000007b1d */ /* 0x000fec0000010000 */
[----:B----4-:R-:W0:Y:S04]  /*8f20*/  @!P6 LDS R142, [R16+0x14000] ;  /* 0x01400000108ee984 */ /* 0x010e280000000800 */
[----:B0-----:R-:W0:Y:S02]  /*8f30*/  SHFL.BFLY PT, R13, R142, 0x1, 0x1f ;  /* 0x0c201f008e0d7f89 */ /* 0x001e2400000e0000 */
[----:B0-----:R-:W-:-:S05]  /*8f40*/  FMNMX R13, R142, R13, !PT ;  /* 0x0000000d8e0d7209 */ /* 0x001fca0007800000 */
[----:B------:R-:W-:Y:S01]  /*8f50*/  @P0 STS [R16+0x14000], R13 ;  /* 0x0140000d10000388 */ /* 0x000fe20000000800 */
[----:B------:R-:W-:Y:S06]  /*8f60*/  BAR.SYNC.DEFER_BLOCKING 0x0 ;  /* 0x0000000000007b1d */ /* 0x000fec0000010000 */
[----:B-----5:R-:W0:Y:S02]  /*8f70*/  LDS R15, [R14+0x14000] ;  /* 0x014000000e0f7984 */ /* 0x020e240000000800 */
[----:B0-----:R-:W-:-:S05]  /*8f80*/  FMNMX R134, R15, R0, !PT ;  /* 0x000000000f867209 */ /* 0x001fca0007800000 */
        /* <DEDUP_REMOVED lines=18> */
[----:B------:R-:W-:Y:S02]  /*90b0*/  @!P5 STS [R17+0x14000], R11 ;  /* 0x0140000b1100d388 */ /* 0x000fe40000000800 */
[----:B------:R-:W-:Y:S06]  /*90c0*/  BAR.SYNC.DEFER_BLOCKING 0x0 ;  /* 0x0000000000007b1d */ /* 0x000fec0000010000 */
[----:B------:R-:W0:Y:S04]  /*90d0*/  @!P6 LDS R141, [R16+0x14000] ;  /* 0x01400000108de984 */ /* 0x000e280000000800 */
[----:B0-----:R-:W0:Y:S02]  /*90e0*/  SHFL.BFLY PT, R6, R141, 0x1, 0x1f ;  /* 0x0c201f008d067f89 */ /* 0x001e2400000e0000 */
[----:B0-----:R-:W-:-:S05]  /*90f0*/  FADD R6, R141, R6 ;  /* 0x000000068d067221 */ /* 0x001fca0000000000 */
[----:B------:R0:W-:Y:S01]  /*9100*/  @P0 STS [R16+0x14000], R6 ;  /* 0x0140000610000388 */ /* 0x0001e20000000800 */
[----:B------:R-:W-:Y:S06]  /*9110*/  BAR.SYNC.DEFER_BLOCKING 0x0 ;  /* 0x0000000000007b1d */ /* 0x000fec0000010000 */
[----:B------:R0:W1:Y:S01]  /*9120*/  LDS R149, [R14+0x14000] ;  /* 0x014000000e957984 */ /* 0x0000620000000800 */
[----:B------:R-:W2:Y:S02]  /*9130*/  SYNCS.PHASECHK.TRANS64.TRYWAIT P4, [UR7], R10 ;  /* 0x0000000aff0075a7 */ /* 0x000ea40008081107 */
[----:B012---:R-:W-:Y:S05]  /*9140*/  @!P4 BRA `(.L_x_15) ;  /* 0x0000005c00bcc947 */ /* 0x007fea0003800000 */
.L_x_24:
[----:B------:R-:W2:Y:S04]  /*9150*/  LDL R11, [R1+0x80] ;  /* 0x00008000010b7983 */ /* 0x000ea80000100800 */
[----:B------:R-:W3:Y:S04]  /*9160*/  LDL.64 R32, [R1+0x50] ;  /* 0x0000500001207983 */ /* 0x000ee80000100a00 */
[----:B------:R-:W4:Y:S04]  /*9170*/  LDL.64 R12, [R1+0x48] ;  /* 0x00004800010c7983 */ /* 0x000f280000100a00 */
        /* <DEDUP_REMOVED lines=8> */
[----:B------:R-:W5:Y:S04]  /*9200*/  LDL.64 R20, [R1] ;  /* 0x0000000001147983 */ /* 0x000f680000100a00 */
[----:B------:R-:W5:Y:S01]  /*9210*/  LDL.64 R22, [R1+0x10] ;  /* 0x0000100001167983 */ /* 0x000f620000100a00 */
[----:B--2---:R-:W-:Y:S01]  /*9220*/  R2UR UR7, R11 ;  /* 0x000000000b0772ca */ /* 0x004fe200000e0000 */
[----:B---3--:R-:W-:-:S04]  /*9230*/  IMAD.WIDE R10, R2, 0x2, R32 ;  /* 0x00000002020a7825 */ /* 0x008fc800078e0220 */
[C---:B----4-:R-:W-:Y:S02]  /*9240*/  IMAD.WIDE R12, R2.reuse, 0x2, R12 ;  /* 0x00000002020c7825 */ /* 0x050fe400078e020c */
[----:B------:R-:W2:Y:S02]  /*9250*/  LDG.E.U16 R11, desc[UR10][R10.64] ;  /* 0x0000000a0a0b7981 */ /* 0x000ea4000c1e1500 */
[----:B-----5:R-:W-:-:S04]  /*9260*/  IMAD.WIDE R6, R2, 0x2, R6 ;  /* 0x0000000202067825 */ /* 0x020fc800078e0206 */
[C---:B------:R-:W-:Y:S02]  /*9270*/  IMAD.WIDE R18, R2.reuse, 0x2, R18 ;  /* 0x0000000202127825 */ /* 0x040fe400078e0212 */
[----:B------:R-:W3:Y:S04]  /*9280*/  LDG.E.U16 R7, desc[UR10][R6.64] ;  /* 0x0000000a06077981 */ /* 0x000ee8000c1e1500 */
[----:B------:R0:W4:Y:S01]  /*9290*/  LDG.E.U16 R10, desc[UR10][R12.64] ;  /* 0x0000000a0c0a7981 */ /* 0x000122000c1e1500 */
[----:B------:R-:W-:-:S04]  /*92a0*/  IMAD.WIDE R16, R2, 0x2, R16 ;  /* 0x0000000202107825 */ /* 0x000fc800078e0210 */
[C---:B------:R-:W-:Y:S01]  /*92b0*/  IMAD.WIDE R14, R2.reuse, 0x2, R14 ;  /* 0x00000002020e7825 */ /* 0x040fe200078e020e */
[----:B------:R1:W5:Y:S03]  /*92c0*/  LDG.E.U16 R6, desc[UR10][R18.64] ;  /* 0x0000000a12067981 */ /* 0x000366000c1e1500 */
[C---:B0-----:R-:W-:Y:S02]  /*92d0*/  IMAD.WIDE R12, R2.reuse, 0x2, R30 ;  /* 0x00000002020c7825 */ /* 0x041fe400078e021e */
[----:B------:R-:W5:Y:S04]  /*92e0*/  LDG.E.U16 R15, desc[UR10][R14.64] ;  /* 0x0000000a0e0f7981 */ /* 0x000f68000c1e1500 */
[----:B------:R-:W5:Y:S01]  /*92f0*/  LDG.E.U16 R12, desc[UR10][R12.64] ;  /* 0x0000000a0c0c7981 */ /* 0x000f62000c1e1500 */
[----:B-1----:R-:W-:-:S05]  /*9300*/  IMAD.WIDE R18, R2, 0x2, R28 ;  /* 0x0000000202127825 */ /* 0x002fca00078e021c */
[----:B------:R0:W5:Y:S04]  /*9310*/  LDG.E.U16 R14, desc[UR10][R18.64] ;  /* 0x0000000a120e7981 */ /* 0x000168000c1e1500 */
[----:B------:R1:W5:Y:S01]  /*9320*/  LDG.E.U16 R13, desc[UR10][R16.64] ;  /* 0x0000000a100d7981 */ /* 0x000362000c1e1500 */
[----:B0-----:R-:W-:-:S04]  /*9330*/  IMAD.WIDE R18, R2, 0x2, R20 ;  /* 0x0000000202127825 */ /* 0x001fc800078e0214 */
[----:B-1----:R-:W-:-:S04]  /*9340*/  IMAD.WIDE R16, R2, 0x2, R26 ;  /* 0x0000000202107825 */ /* 0x002fc800078e021a */
[C---:B------:R-:W-:Y:S02]  /*9350*/  IMAD.WIDE R26, R2.reuse, 0x2, R24 ;  /* 0x00000002021a7825 */ /* 0x040fe400078e0218 */
[----:B------:R-:W5:Y:S04]  /*9360*/  LDG.E.U16 R16, desc[UR10][R16.64] ;  /* 0x0000000a10107981 */ /* 0x000f68000c1e1500 */
[----:B------:R-:W5:Y:S01]  /*9370*/  LDG.E.U16 R26, desc[UR10][R26.64] ;  /* 0x0000000a1a1a7981 */ /* 0x000f62000c1e1500 */
[----:B------:R-:W-:-:S04]  /*9380*/  IMAD.WIDE R22, R2, 0x2, R22 ;  /* 0x0000000202167825 */ /* 0x000fc800078e0216 */
[C---:B------:R-:W-:Y:S01]  /*9390*/  IMAD.WIDE R20, R2.reuse, 0x2, R250 ;  /* 0x0000000202147825 */ /* 0x040fe200078e02fa */
[----:B------:R0:W5:Y:S04]  /*93a0*/  LDG.E.U16 R17, desc[UR10][R22.64] ;  /* 0x0000000a16117981 */ /* 0x000168000c1e1500 */
[----:B------:R1:W5:Y:S01]  /*93b0*/  LDG.E.U16 R27, desc[UR10][R18.64] ;  /* 0x0000000a121b7981 */ /* 0x000362000c1e1500 */
[----:B------:R-:W-:-:S03]  /*93c0*/  IMAD.WIDE R24, R2, 0x2, R242 ;  /* 0x0000000202187825 */ /* 0x000fc600078e02f2 */
[----:B------:R1:W5:Y:S01]  /*93d0*/  LDG.E.U16 R28, desc[UR10][R20.64] ;  /* 0x0000000a141c7981 */ /* 0x000362000c1e1500 */
[----:B0-----:R-:W-:-:S03]  /*93e0*/  IMAD.WIDE R22, R2, 0x2, R244 ;  /* 0x0000000202167825 */ /* 0x001fc600078e02f4 */
[----:B------:R0:W5:Y:S01]  /*93f0*/  LDG.E.U16 R32, desc[UR10][R24.64] ;  /* 0x0000000a18207981 */ /* 0x000162000c1e1500 */
[----:B-1----:R-:W-:-:S03]  /*9400*/  IMAD.WIDE R18, R2, 0x2, R248 ;  /* 0x0000000202127825 */ /* 0x002fc600078e02f8 */
[----:B------:R-:W5:Y:S04]  /*9410*/  LDG.E.U16 R31, desc[UR10][R22.64] ;  /* 0x0000000a161f7981 */ /* 0x000f68000c1e1500 */
[----:B------:R1:W5:Y:S01]  /*9420*/  LDG.E.U16 R29, desc[UR10][R18.64] ;  /* 0x0000000a121d7981 */ /* 0x000362000c1e1500 */
[----:B------:R-:W-:-:S04]  /*9430*/  IMAD.WIDE R20, R2, 0x2, R246 ;  /* 0x0000000202147825 */ /* 0x000fc800078e02f6 */
[C---:B0-----:R-:W-:Y:S01]  /*9440*/  IMAD.WIDE R24, R2.reuse, 0x2, R238 ;  /* 0x0000000202187825 */ /* 0x041fe200078e02ee */
[----:B------:R0:W5:Y:S03]  /*9450*/  LDG.E.U16 R30, desc[UR10][R20.64] ;  /* 0x0000000a141e7981 */ /* 0x000166000c1e1500 */
[C---:B-1----:R-:W-:Y:S01]  /*9460*/  IMAD.WIDE R18, R2.reuse, 0x2, R240 ;  /* 0x0000000202127825 */ /* 0x042fe200078e02f0 */
[----:B------:R-:W5:Y:S04]  /*9470*/  LDG.E.U16 R34, desc[UR10][R24.64] ;  /* 0x0000000a18227981 */ /* 0x000f68000c1e1500 */
[----:B------:R1:W5:Y:S01]  /*9480*/  LDG.E.U16 R33, desc[UR10][R18.64] ;  /* 0x0000000a12217981 */ /* 0x000362000c1e1500 */
[----:B0-----:R-:W-:-:S04]  /*9490*/  IMAD.WIDE R20, R2, 0x2, R234 ;  /* 0x0000000202147825 */ /* 0x001fc800078e02ea */
[C---:B------:R-:W-:Y:S01]  /*94a0*/  IMAD.WIDE R22, R2.reuse, 0x2, R232 ;  /* 0x0000000202167825 */ /* 0x040fe200078e02e8 */
[----:B------:R0:W5:Y:S03]  /*94b0*/  LDG.E.U16 R36, desc[UR10][R20.64] ;  /* 0x0000000a14247981 */ /* 0x000166000c1e1500 */
[C---:B-1----:R-:W-:Y:S01]  /*94c0*/  IMAD.WIDE R18, R2.reuse, 0x2, R236 ;  /* 0x0000000202127825 */ /* 0x042fe200078e02ec */
[----:B------:R1:W5:Y:S03]  /*94d0*/  LDG.E.U16 R37, desc[UR10][R22.64] ;  /* 0x0000000a16257981 */ /* 0x000366000c1e1500 */
[C---:B------:R-:W-:Y:S01]  /*94e0*/  IMAD.WIDE R24, R2.reuse, 0x2, R230 ;  /* 0x0000000202187825 */ /* 0x040fe200078e02e6 */
[----:B------:R1:W5:Y:S03]  /*94f0*/  LDG.E.U16 R35, desc[UR10][R18.64] ;  /* 0x0000000a12237981 */ /* 0x000366000c1e1500 */
[C---:B0-----:R-:W-:Y:S01]  /*9500*/  IMAD.WIDE R20, R2.reuse, 0x2, R222 ;  /* 0x0000000202147825 */ /* 0x041fe200078e02de */
        /* <DEDUP_REMOVED lines=9> */
[----:B------:R-:W-:-:S02]  /*95a0*/  IMAD.WIDE R22, R2, 0x2, R214 ;  /* 0x0000000202167825 */ /* 0x000fc400078e02d6 */
[----:B------:R-:W5:Y:S02]  /*95b0*/  LDG.E.U16 R20, desc[UR10][R20.64] ;  /* 0x0000000a14147981 */ /* 0x000f64000c1e1500 */
[C---:B0-----:R-:W-:Y:S02]  /*95c0*/  IMAD.WIDE R18, R2.reuse, 0x2, R220 ;  /* 0x0000000202127825 */ /* 0x041fe400078e02dc */
[----:B------:R-:W5:Y:S02]  /*95d0*/  LDG.E.U16 R22, desc[UR10][R22.64] ;  /* 0x0000000a16167981 */ /* 0x000f64000c1e1500 */
[C---:B-1----:R-:W-:Y:S02]  /*95e0*/  IMAD.WIDE R24, R2.reuse, 0x2, R212 ;  /* 0x0000000202187825 */ /* 0x042fe400078e02d4 */
[----:B------:R0:W5:Y:S04]  /*95f0*/  LDG.E.U16 R43, desc[UR10][R18.64] ;  /* 0x0000000a122b7981 */ /* 0x000168000c1e1500 */
[----:B------:R-:W5:Y:S01]  /*9600*/  LDG.E.U16 R24, desc[UR10][R24.64] ;  /* 0x0000000a18187981 */ /* 0x000f62000c1e1500 */
[----:B0-----:R-:W-:-:S06]  /*9610*/  IMAD.WIDE R18, R2, 0x2, R216 ;  /* 0x0000000202127825 */ /* 0x001fcc00078e02d8 */
[----:B------:R-:W5:Y:S01]  /*9620*/  LDG.E.U16 R18, desc[UR10][R18.64] ;  /* 0x0000000a12127981 */ /* 0x000f62000c1e1500 */
[----:B------:R-:W-:Y:S02]  /*9630*/  F2FP.BF16.F32.PACK_AB R4, R5, R4 ;  /* 0x000000040504723e */ /* 0x000fe400000010ff */
[----:B------:R-:W-:Y:S01]  /*9640*/  F2FP.BF16.F32.PACK_AB R5, R9, R8 ;  /* 0x000000080905723e */ /* 0x000fe200000010ff */
[----:B------:R-:W-:-:S03]  /*9650*/  FADD R0, -R134, R0 ;  /* 0x0000000086007221 */ /* 0x000fc60000000100 */
[----:B------:R-:W-:Y:S01]  /*9660*/  STTM.16dp32bit_t0_t15.x2 tmem[UR7], R4 ;  /* 0x00000004000079ed */ /* 0x000fe20008880007 */
[----:B------:R-:W-:Y:S01]  /*9670*/  STTM.16dp32bit_t16_t31.x2 tmem[UR7+0x2], R4 ;  /* 0x00000204000079ed */ /* 0x000fe200088a0007 */
[----:B------:R-:W-:-:S06]  /*9680*/  FMUL R0, R0, 1.4426950216293334961 ;  /* 0x3fb8aa3b00007820 */ /* 0x000fcc0000400000 */
[----:B------:R-:W0:Y:S01]  /*9690*/  MUFU.EX2 R0, R0 ;  /* 0x0000000000007308 */ /* 0x000e220000000800 */
[----:B--2---:R-:W-:Y:S04]  /*96a0*/  STS.U16 [R132+UR9+0x18200], R11 ;  /* 0x0182000b84007988 */ /* 0x004fe80008000409 */
[----:B---3--:R-:W-:Y:S04]  /*96b0*/  STS.U16 [R132+UR9+0x18000], R7 ;  /* 0x0180000784007988 */ /* 0x008fe80008000409 */
[----:B----4-:R-:W-:Y:S04]  /*96c0*/  STS.U16 [R132+UR9+0x18400], R10 ;  /* 0x0184000a84007988 */ /* 0x010fe80008000409 */
[----:B-----5:R-:W-:Y:S04]  /*96d0*/  STS.U16 [R132+UR9+0x18600], R6 ;  /* 0x0186000684007988 */ /* 0x020fe80008000409 */
        /* <DEDUP_REMOVED lines=27> */
[----:B------:R1:W-:Y:S01]  /*9890*/  STS.U16 [R132+UR9+0x1ba00], R18 ;  /* 0x01ba001284007988 */ /* 0x0003e20008000409 */
[----:B------:R-:W2:Y:S02]  /*98a0*/  FENCE.VIEW.ASYNC.T ;  /* 0x00000000000073c6 */ /* 0x000ea40000000200 */
[----:B--2---:R-:W-:Y:S06]  /*98b0*/  BAR.SYNC.DEFER_BLOCKING 0x0 ;  /* 0x0000000000007b1d */ /* 0x004fec0000010000 */
[----:B-1----:R-:W0:Y:S01]  /*98c0*/  LDTM.x128 R4, tmem[UR6] ;  /* 0x00000006000479ee */ /* 0x002e2200083c0000 */
[----:B------:R-:W-:Y:S01]  /*98d0*/  NOP ;  /* 0x0000000000007918 */ /* 0x000fe20000000000 */
        /* <DEDUP_REMOVED lines=128> */
[----:B------:R0:W-:Y:S01]  /*a0e0*/  STTM.x128 tmem[UR6], R4 ;  /* 0x00000004000079ed */ /* 0x0001e200083c0006 */
[----:B------:R-:W1:Y:S02]  /*a0f0*/  FENCE.VIEW.ASYNC.T ;  /* 0x00000000000073c6 */ /* 0x000e640000000200 */
[----:B-1----:R-:W-:Y:S06]  /*a100*/  BAR.SYNC.DEFER_BLOCKING 0x0 ;  /* 0x0000000000007b1d */ /* 0x002fec0000010000 */
[----:B------:R1:W-:Y:S06]  /*a110*/  MEMBAR.ALL.CTA ;  /* 0x0000000000007992 */ /* 0x0003ec0000008000 */
[----:B-1----:R-:W1:Y:S02]  /*a120*/  FENCE.VIEW.ASYNC.S ;  /* 0x00000000000073c6 */ /* 0x002e640000000000 */
[----:B-1----:R-:W-:Y:S01]  /*a130*/  BAR.SYNC.DEFER_BLOCKING 0x0 ;  /* 0x0000000000007b1d */ /* 0x002fe20000010000 */
[----:B0-----:R-:W-:-:S05]  /*a140*/  LEA R4, R140, UR9, 0x3 ;  /* 0x000000098c047c11 */ /* 0x001fca000f8e18ff */
[----:B------:R-:W-:Y:S02]  /*a150*/  VIADD R4, R4, 0x1c000 ;  /* 0x0001c00004047836 */ /* 0x000fe40000000000 */
[----:B------:R-:W-:-:S03]  /*a160*/  IMAD.MOV.U32 R10, RZ, RZ, R148 ;  /* 0x000000ffff0a7224 */ /* 0x000fc600078e0094 */
[----:B------:R-:W-:Y:S01]  /*a170*/  R2UR UR7, R4 ;  /* 0x00000000040772ca */ /* 0x000fe200000e0000 */
[----:B------:R-:W-:-:S14]  /*a180*/  @P3 BRA `(.L_x_16) ;  /* 0x0000000000603947 */ /* 0x000fdc0003800000 */
[----:B------:R-:W-:Y:S02]  /*a190*/  R2UR UR70, R144 ;  /* 0x00000000904672ca */ /* 0x000fe400000e0000 */
[----:B------:R-:W-:Y:S02]  /*a1a0*/  ELECT P4, URZ, PT ;  /* 0x0000000000ff782f */ /* 0x000fe40003880000 */
[----:B------:R-:W-:Y:S01]  /*a1b0*/  MOV.SPILL R6, UR11 ;  /* 0x0000000b00067c02 */ /* 0x000fe20009000f00 */
[----:B------:R-:W-:Y:S01]  /*a1c0*/  UMOV UR72, 0x0 ;  /* 0x0000000000487882 */ /* 0x000fe20000000000 */
[----:B------:R-:W-:Y:S01]  /*a1d0*/  UMOV UR73, 0x4400490 ;  /* 0x0440049000497882 */ /* 0x000fe20000000000 */
[----:B------:R-:W-:Y:S02]  /*a1e0*/  MOV.SPILL R7, UR10 ;  /* 0x0000000a00077c02 */ /* 0x000fe40009000f00 */
[----:B------:R-:W-:Y:S02]  /*a1f0*/  R2UR UR10, R150 ;  /* 0x00000000960a72ca */ /* 0x000fe400000e0000 */
[----:B------:R-:W-:-:S02]  /*a200*/  R2UR UR11, R151 ;  /* 0x00000000970b72ca */ /* 0x000fc400000e0000 */
[----:B------:R-:W-:Y:S02]  /*a210*/  IMAD.U32 R4, RZ, RZ, UR70 ;  /* 0x00000046ff047e24 */ /* 0x000fe4000f8e00ff */
[----:B------:R-:W-:-:S03]  /*a220*/  @P4 IMAD.MOV.U32 R5, RZ, RZ, -0x3fffbff0 ;  /* 0xc0004010ff054424 */ /* 0x000fc600078e00ff */
[----:B------:R-:W-:Y:S01]  /*a230*/  @P4 R2UR UR70, R4 ;  /* 0x00000000044642ca */ /* 0x000fe200000e0000 */
[----:B------:R-:W-:Y:S01]  /*a240*/  IMAD.U32 R4, RZ, RZ, UR7 ;  /* 0x00000007ff047e24 */ /* 0x000fe2000f8e00ff */
[----:B------:R-:W-:Y:S01]  /*a250*/  @P4 R2UR UR71, R5 ;  /* 0x00000000054742ca */ /* 0x000fe200000e0000 */
[----:B------:R-:W-:-:S05]  /*a260*/  IMAD.MOV.U32 R5, RZ, RZ, RZ ;  /* 0x000000ffff057224 */ /* 0x000fca00078e00ff */
[----:B------:R-:W-:-:S07]  /*a270*/  @P4 MOV R4, R4 ;  /* 0x0000000400044202 */ /* 0x000fce0000000f00 */
[----:B------:R0:W-:Y:S02]  /*a280*/  UTCHMMA tmem[UR4], gdesc[UR70], tmem[UR8], tmem[UR72], idesc[UR73], UPT ;  /* 0x00ff4846040079ea */ /* 0x0001e4000b800008 */
[----:B0-----:R-:W-:Y:S01]  /*a290*/  @P4 R2UR UR73, R4 ;  /* 0x00000000044942ca */ /* 0x001fe200000e0000 */
[----:B------:R-:W-:Y:S01]  /*a2a0*/  UIADD3 UR72, UPT, UPT, UR8, 0x100000, URZ ;  /* 0x0010000008487890 */ /* 0x000fe2000fffe0ff */
[----:B------:R-:W-:Y:S01]  /*a2b0*/  UMOV UR70, 0x0 ;  /* 0x0000000000467882 */ /* 0x000fe20000000000 */
[----:B------:R-:W-:-:S07]  /*a2c0*/  UMOV UR71, 0x4400490 ;  /* 0x0440049000477882 */ /* 0x000fce0000000000 */
[----:B------:R0:W-:Y:S03]  /*a2d0*/  UTCHMMA tmem[UR4], gdesc[UR10], tmem[UR72], tmem[UR70], idesc[UR71], UPT ;  /* 0x00ff460a040079ea */ /* 0x0001e6000b800048 */
[----:B------:R1:W-:Y:S01]  /*a2e0*/  UTCBAR [UR73], URZ ;  /* 0x000000ff490073e9 */ /* 0x0003e200080000ff */
[----:B0-----:R-:W-:Y:S02]  /*a2f0*/  R2UR.FILL UR11, R6 ;  /* 0x00000000060b72ca */ /* 0x001fe400004e0000 */
[----:B------:R-:W-:-:S15]  /*a300*/  R2UR.FILL UR10, R7 ;  /* 0x00000000070a72ca */ /* 0x000fde00004e0000 */
.L_x_16:
[----:B------:R-:W0:Y:S01]  /*a310*/  LDC R7, c[0x0][0x3f0] ;  /* 0x0000fc00ff077b82 */ /* 0x000e220000000800 */
[----:B------:R-:W-:Y:S01]  /*a320*/  VIADD R140, R140, 0x1 ;  /* 0x000000018c8c7836 */ /* 0x000fe20000000000 */
[----:B------:R-:W-:Y:S01]  /*a330*/  IADD3 R135, PT, PT, R135, 0x10, RZ ;  /* 0x0000001087877810 */ /* 0x000fe20007ffe0ff */
[----:B------:R-:W-:Y:S01]  /*a340*/  FFMA R143, R0, R143, R149 ;  /* 0x0000008f008f7223 */ /* 0x000fe20000000095 */
[----:B------:R-:W-:Y:S02]  /*a350*/  IMAD.MOV.U32 R0, RZ, RZ, R134 ;  /* 0x000000ffff007224 */ /* 0x000fe400078e0086 */
[C---:B------:R-:W-:Y:S02]  /*a360*/  ISETP.GT.AND P4, PT, R140.reuse, 0x1, PT ;  /* 0x000000018c00780c */ /* 0x040fe40003f84270 */
[----:B------:R-:W2:Y:S02]  /*a370*/  LDC R4, c[0x0][0x3c4] ;  /* 0x0000f100ff047b82 */ /* 0x000ea40000000800 */
[----:B------:R-:W-:-:S02]  /*a380*/  SEL R140, R140, RZ, !P4 ;  /* 0x000000ff8c8c7207 */ /* 0x000fc40006000000 */
[----:B------:R-:W-:-:S04]  /*a390*/  SEL R5, RZ, 0x1, !P4 ;  /* 0x00000001ff057807 */ /* 0x000fc80006000000 */
[----:B------:R-:W3:Y:S01]  /*a3a0*/  LDC R6, c[0x0][0x3d4] ;  /* 0x0000f500ff067b82 */ /* 0x000ee20000000800 */
[----:B------:R-:W-:Y:S01]  /*a3b0*/  LOP3.LUT R148, R10, R5, RZ, 0x3c, !PT ;  /* 0x000000050a947212 */ /* 0x000fe200078e3cff */
[----:B0-----:R-:W-:-:S05]  /*a3c0*/  VIADD R7, R7, 0xfffffff0 ;  /* 0xfffffff007077836 */ /* 0x001fca0000000000 */
[----:B------:R-:W-:Y:S01]  /*a3d0*/  ISETP.GE.AND P4, PT, R135, R7, PT ;  /* 0x000000078700720c */ /* 0x000fe20003f86270 */
[----:B--2---:R-:W-:-:S04]  /*a3e0*/  IMAD.SHL.U32 R4, R4, 0x10, RZ ;  /* 0x0000001004047824 */ /* 0x004fc800078e00ff */
[----:B------:R-:W-:Y:S02]  /*a3f0*/  IMAD.IADD R3, R4, 0x1, R3 ;  /* 0x0000000104037824 */ /* 0x000fe400078e0203 */
[----:B---3--:R-:W-:-:S04]  /*a400*/  IMAD.SHL.U32 R6, R6, 0x10, RZ ;  /* 0x0000001006067824 */ /* 0x008fc800078e00ff */
[----:B------:R-:W-:Y:S02]  /*a410*/  IMAD.IADD R2, R6, 0x1, R2 ;  /* 0x0000000106027824 */ /* 0x000fe400078e0202 */
[----:B------:R-:W-:Y:S05]  /*a420*/  @!P4 BRA `(.L_x_17) ;  /* 0xffffffd4007cc947 */ /* 0x000fea000383ffff */
.L_x_12:
[C---:B------:R-:W-:Y:S01]  /*a430*/  FMUL R0, R143.reuse, 8388608 ;  /* 0x4b0000008f007820 */ /* 0x040fe20000400000 */
[----:B------:R-:W-:Y:S01]  /*a440*/  FSETP.GEU.AND P3, PT, R143, 1.175494350822287508e-38, PT ;  /* 0x008000008f00780b */ /* 0x000fe20003f6e000 */
[----:B------:R-:W2:Y:S01]  /*a450*/  S2R R7, SR_TID.X ;  /* 0x0000000000077919 */ /* 0x000ea20000002100 */
[----:B------:R-:W3:Y:S01]  /*a460*/  LDC R6, c[0x0][0x3f0] ;  /* 0x0000fc00ff067b82 */ /* 0x000ee20000000800 */
[----:B------:R-:W-:Y:S01]  /*a470*/  IMAD.MOV.U32 R3, RZ, RZ, 0x3dc6b27f ;  /* 0x3dc6b27fff037424 */ /* 0x000fe200078e00ff */
[----:B------:R-:W-:-:S05]  /*a480*/  FSEL R137, R0, R143, !P3 ;  /* 0x0000008f00897208 */ /* 0x000fca0005800000 */
[----:B------:R-:W-:-:S05]  /*a490*/  VIADD R0, R137, 0xc0cafb0d ;  /* 0xc0cafb0d89007836 */ /* 0x000fca0000000000 */
[----:B------:R-:W-:-:S04]  /*a4a0*/  LOP3.LUT R2, R0, 0xff800000, RZ, 0xc0, !PT ;  /* 0xff80000000027812 */ /* 0x000fc800078ec0ff */
[----:B------:R-:W-:-:S05]  /*a4b0*/  IADD3 R0, PT, PT, R137, -R2, RZ ;  /* 0x8000000289007210 */ /* 0x000fca0007ffe0ff */
[----:B------:R-:W-:Y:S01]  /*a4c0*/  FADD R132, R0, -1 ;  /* 0xbf80000000847421 */ /* 0x000fe20000000000 */
[----:B---3--:R-:W-:-:S03]  /*a4d0*/  ISETP.GE.AND P0, PT, R6, 0x1, PT ;  /* 0x000000010600780c */ /* 0x008fc60003f06270 */
[----:B------:R-:W-:-:S04]  /*a4e0*/  FFMA.FTZ R3, R132, R3, -0.16845393180847167969 ;  /* 0xbe2c7f3084037423 */ /* 0x000fc80000010003 */
[----:B------:R-:W-:Y:S01]  /*a4f0*/  FFMA.FTZ R3, R132, R3, 0.1716887056827545166 ;  /* 0x3e2fcf2a84037423 */ /* 0x000fe20000010003 */
[----:B--2---:R-:W-:-:S03]  /*a500*/  IMAD.SHL.U32 R0, R7, 0x200, RZ ;  /* 0x0000020007007824 */ /* 0x004fc600078e00ff */
[C---:B------:R-:W-:Y:S01]  /*a510*/  FFMA.FTZ R3, R132.reuse, R3, -0.17900948226451873779 ;  /* 0xbe374e4384037423 */ /* 0x040fe20000010003 */
[C---:B------:R-:W-:Y:S01]  /*a520*/  IMAD.SHL.U32 R4, R7.reuse, 0x20, RZ ;  /* 0x0000002007047824 */ /* 0x040fe200078e00ff */
[----:B------:R-:W-:Y:S02]  /*a530*/  LOP3.LUT R7, R7, 0xf, RZ, 0xc0, !PT ;  /* 0x0000000f07077812 */ /* 0x000fe400078ec0ff */
[----:B------:R-:W-:Y:S01]  /*a540*/  FFMA.FTZ R3, R132, R3, 0.20512372255325317383 ;  /* 0x3e520bf484037423 */ /* 0x000fe20000010003 */
[----:B------:R-:W-:Y:S02]  /*a550*/  LOP3.LUT R0, R0, 0x2000, RZ, 0xc0, !PT ;  /* 0x0000200000007812 */ /* 0x000fe400078ec0ff */
[----:B------:R-:W-:Y:S01]  /*a560*/  LOP3.LUT R5, R4, 0x1000, RZ, 0xc0, !PT ;  /* 0x0000100004057812 */ /* 0x000fe200078ec0ff */
[----:B------:R-:W-:-:S03]  /*a570*/  FFMA.FTZ R3, R132, R3, -0.24046532809734344482 ;  /* 0xbe763c8b84037423 */ /* 0x000fc60000010003 */
[----:B------:R-:W-:Y:S01]  /*a580*/  IADD3 R0, PT, PT, R5, UR9, R0 ;  /* 0x0000000905007c10 */ /* 0x000fe2000fffe000 */
[----:B------:R-:W-:-:S04]  /*a590*/  FFMA.FTZ R3, R132, R3, 0.28857114911079406738 ;  /* 0x3e93bf9984037423 */ /* 0x000fc80000010003 */
[----:B------:R-:W-:Y:S01]  /*a5a0*/  FFMA.FTZ R3, R132, R3, -0.36067417263984680176 ;  /* 0xbeb8aa4984037423 */ /* 0x000fe20000010003 */
[----:B------:R-:W-:-:S03]  /*a5b0*/  IMAD R135, R7, 0x10, R0 ;  /* 0x0000001007877824 */ /* 0x000fc600078e0200 */
[----:B------:R-:W-:Y:S01]  /*a5c0*/  FFMA.FTZ R3, R132, R3, 0.48089820146560668945 ;  /* 0x3ef6384a84037423 */ /* 0x000fe20000010003 */
[----:B------:R-:W-:Y:S06]  /*a5d0*/  @!P0 BRA `(.L_x_18) ;  /* 0x00000000000c8947 */ /* 0x000fec0003800000 */
[----:B------:R-:W-:-:S04]  /*a5e0*/  IMAD.U32 R10, R10, -0x80000000, RZ ;  /* 0x800000000a0a7824 */ /* 0x000fc800078e00ff */
[----:B------:R-:W2:Y:S02]  /*a5f0*/  SYNCS.PHASECHK.TRANS64.TRYWAIT P0, [UR7], R10 ;  /* 0x0000000aff0075a7 */ /* 0x000ea40008001107 */
[----:B--2---:R-:W-:Y:S05]  /*a600*/  @!P0 BRA `(.L_x_19) ;  /* 0x0000004800988947 */ /* 0x004fea0003800000 */
.L_x_18:
[----:B------:R-:W2:Y:S01]  /*a610*/  S2R R241, SR_TID.X ;  /* 0x0000000000f17919 */ /* 0x000ea20000002100 */
[----:B------:R-:W-:Y:S01]  /*a620*/  FSEL R0, RZ, -23, P3 ;  /* 0xc1b80000ff007808 */ /* 0x000fe20001800000 */
[C---:B------:R-:W-:Y:S01]  /*a630*/  FFMA.FTZ R5, R132.reuse, R3, -0.72134751081466674805 ;  /* 0xbf38aa3b84057423 */ /* 0x040fe20000010003 */
[----:B------:R-:W-:Y:S01]  /*a640*/  ISETP.GE.U32.AND P3, PT, R137, 0x7f800000, PT ;  /* 0x7f8000008900780c */ /* 0x000fe20003f66070 */
[----:B------:R-:W-:Y:S01]  /*a650*/  BAR.SYNC.DEFER_BLOCKING 0x0 ;  /* 0x0000000000007b1d */ /* 0x000fe20000010000 */
[----:B------:R-:W-:Y:S01]  /*a660*/  I2FP.F32.S32 R3, R2 ;  /* 0x0000000200037245 */ /* 0x000fe20000201400 */
[C---:B------:R-:W-:Y:S01]  /*a670*/  FMUL R5, R132.reuse, R5 ;  /* 0x0000000584057220 */ /* 0x040fe20000400000 */
[C---:B------:R-:W-:Y:S02]  /*a680*/  FSETP.GT.AND P0, PT, |R143|.reuse, 8.50705917302346158658e+37, PT ;  /* 0x7e8000008f00780b */ /* 0x040fe40003f04200 */
[----:B------:R-:W-:Y:S01]  /*a690*/  FSETP.GEU.AND P5, PT, |R143|, 1.175494350822287508e-38, PT ;  /* 0x008000008f00780b */ /* 0x000fe20003fae200 */
[C---:B------:R-:W-:Y:S01]  /*a6a0*/  FMUL R133, R132.reuse, R5 ;  /* 0x0000000584857220 */ /* 0x040fe20000400000 */
[----:B------:R-:W-:Y:S01]  /*a6b0*/  FFMA.FTZ R0, R3, 1.1920928955078125e-07, R0 ;  /* 0x3400000003007823 */ /* 0x000fe20000010000 */
[----:B------:R-:W-:Y:S01]  /*a6c0*/  FSETP.NEU.AND P4, PT, R137, RZ, PT ;  /* 0x000000ff8900720b */ /* 0x000fe20003f8d000 */
[----:B------:R-:W3:Y:S01]  /*a6d0*/  S2R R159, SR_TID.X ;  /* 0x00000000009f7919 */ /* 0x000ee20000002100 */
[----:B------:R-:W-:-:S02]  /*a6e0*/  FFMA.FTZ R133, R132, 1.4426950216293334961, R133 ;  /* 0x3fb8aa3b84857823 */ /* 0x000fc40000010085 */
[----:B------:R-:W-:Y:S01]  /*a6f0*/  @P3 IMAD.MOV.U32 R132, RZ, RZ, 0x7f800000 ;  /* 0x7f800000ff843424 */ /* 0x000fe200078e00ff */
[----:B------:R-:W4:Y:S01]  /*a700*/  S2R R236, SR_CTAID.X ;  /* 0x0000000000ec7919 */ /* 0x000f220000002500 */
[----:B------:R-:W-:Y:S02]  /*a710*/  FADD R0, R0, R133 ;  /* 0x0000008500007221 */ /* 0x000fe40000000000 */
[----:B------:R-:W-:Y:S01]  /*a720*/  @P3 FFMA.FTZ R0, R137, R132, +INF ;  /* 0x7f80000089003423 */ /* 0x000fe20000010084 */
[----:B------:R-:W-:Y:S01]  /*a730*/  @P0 FMUL R143, R143, 0.25 ;  /* 0x3e8000008f8f0820 */ /* 0x000fe20000400000 */
[----:B------:R-:W0:Y:S03]  /*a740*/  S2R R240, SR_CTAID.Y ;  /* 0x0000000000f07919 */ /* 0x000e260000002600 */
[----:B------:R-:W-:Y:S01]  /*a750*/  @!P5 FMUL R143, R143, 16777216 ;  /* 0x4b8000008f8fd820 */ /* 0x000fe20000400000 */
[----:B------:R-:W1:Y:S02]  /*a760*/  @!P2 SYNCS.CCTL.IV [UR9+0x1c000] ;  /* 0x01c00000ff00a9b1 */ /* 0x000e640008000009 */
[----:B-1----:R-:W-:Y:S01]  /*a770*/  BAR.SYNC.DEFER_BLOCKING 0x0 ;  /* 0x0000000000007b1d */ /* 0x002fe20000010000 */
[----:B--2---:R-:W-:Y:S01]  /*a780*/  IMAD.SHL.U32 R3, R241, 0x10, RZ ;  /* 0x00000010f1037824 */ /* 0x004fe200078e00ff */
[----:B------:R-:W-:-:S02]  /*a790*/  SHF.R.U32.HI R136, RZ, 0x2, R241 ;  /* 0x00000002ff887819 */ /* 0x000fc400000116f1 */
[----:B------:R-:W-:Y:S02]  /*a7a0*/  LOP3.LUT R138, R241, 0x60, RZ, 0xc0, !PT ;  /* 0x00000060f18a7812 */ /* 0x000fe400078ec0ff */
[----:B-----5:R-:W1:Y:S01]  /*a7b0*/  LDTM.x128 R4, tmem[UR6] ;  /* 0x00000006000479ee */ /* 0x020e6200083c0000 */
[----:B------:R-:W-:Y:S02]  /*a7c0*/  LOP3.LUT R133, R3, 0x30, RZ, 0xc0, !PT ;  /* 0x0000003003857812 */ /* 0x000fe400078ec0ff */
[----:B------:R-:W-:Y:S02]  /*a7d0*/  FSEL R3, R0, -INF , P4 ;  /* 0xff80000000037808 */ /* 0x000fe40002000000 */
[----:B------:R-:W-:Y:S02]  /*a7e0*/  LOP3.LUT R2, R136, 0x38, RZ, 0xc0, !PT ;  /* 0x0000003888027812 */ /* 0x000fe400078ec0ff */
[----:B------:R-:W-:Y:S01]  /*a7f0*/  LOP3.LUT R238, R241, 0x3f, RZ, 0xc0, !PT ;  /* 0x0000003ff1ee7812 */ /* 0x000fe200078ec0ff */
[----:B------:R-:W-:Y:S01]  /*a800*/  FFMA R3, R3, 0.69314718246459960938, R134 ;  /* 0x3f31721803037823 */ /* 0x000fe20000000086 */
[----:B------:R-:W-:Y:S01]  /*a810*/  LOP3.LUT R2, R2, 0x1f, R241, 0xf8, !PT ;  /* 0x0000001f02027812 */ /* 0x000fe200078ef8f1 */
[----:B------:R-:W2:Y:S01]  /*a820*/  MUFU.RCP R134, R143 ;  /* 0x0000008f00867308 */ /* 0x000ea20000001000 */
[----:B---3--:R-:W-:Y:S01]  /*a830*/  LOP3.LUT R159, R159, 0xff, RZ, 0xc0, !PT ;  /* 0x000000ff9f9f7812 */ /* 0x008fe200078ec0ff */
[----:B----4-:R-:W-:Y:S01]  /*a840*/  IMAD R236, R236, 0x40, R238 ;  /* 0x00000040ecec7824 */ /* 0x010fe200078e02ee */
[C---:B------:R-:W-:Y:S01]  /*a850*/  SHF.L.U32 R132, R2.reuse, 0x3, RZ ;  /* 0x0000000302847819 */ /* 0x040fe200000006ff */
[----:B------:R-:W-:Y:S01]  /*a860*/  IMAD.SHL.U32 R2, R2, 0x10, RZ ;  /* 0x0000001002027824 */ /* 0x000fe200078e00ff */
[----:B------:R-:W3:Y:S02]  /*a870*/  @!P2 SYNCS.CCTL.IV [UR9+0x1c008] ;  /* 0x01c00800ff00a9b1 */ /* 0x000ee40008000009 */
[----:B------:R-:W-:Y:S01]  /*a880*/  LOP3.LUT R136, R132, 0xc0, RZ, 0xc0, !PT ;  /* 0x000000c084887812 */ /* 0x000fe200078ec0ff */
[----:B------:R-:W-:Y:S01]  /*a890*/  IMAD R132, R138, 0x8, R135 ;  /* 0x000000088a847824 */ /* 0x000fe200078e0287 */
[----:B------:R-:W-:-:S02]  /*a8a0*/  NOP ;  /* 0x0000000000007918 */ /* 0x000fc40000000000 */
[----:B------:R-:W-:Y:S01]  /*a8b0*/  IADD3 R0, PT, PT, R136, UR9, R133 ;  /* 0x0000000988007c10 */ /* 0x000fe2000fffe085 */
[----:B-1----:R-:W-:Y:S01]  /*a8c0*/  @P0 FMUL R17, R17, 0.25 ;  /* 0x3e80000011110820 */ /* 0x002fe20000400000 */
[----:B------:R-:W-:Y:S01]  /*a8d0*/  @P0 FMUL R18, R18, 0.25 ;  /* 0x3e80000012120820 */ /* 0x000fe20000400000 */
        /* <DEDUP_REMOVED lines=8> */
[----:B------:R-:W-:Y:S01]  /*a960*/  @!P5 FMUL R17, R17, 16777216 ;  /* 0x4b8000001111d820 */ /* 0x000fe20000400000 */
        /* <DEDUP_REMOVED lines=24> */
[----:B------:R-:W-:Y:S01]  /*aaf0*/  @!P5 FMUL R8, R8, 16777216 ;  /* 0x4b8000000808d820 */ /* 0x000fe20000400000 */
[----:B------:R-:W-:Y:S01]  /*ab00*/  @!P5 FMUL R22, R22, 16777216 ;  /* 0x4b8000001616d820 */ /* 0x000fe20000400000 */
[----:B------:R-:W-:Y:S01]  /*ab10*/  @!P5 FMUL R7, R7, 16777216 ;  /* 0x4b8000000707d820 */ /* 0x000fe20000400000 */
[----:B------:R-:W-:Y:S01]  /*ab20*/  @!P5 FMUL R9, R9, 16777216 ;  /* 0x4b8000000909d820 */ /* 0x000fe20000400000 */
[----:B------:R-:W-:Y:S01]  /*ab30*/  @!P5 FMUL R11, R11, 16777216 ;  /* 0x4b8000000b0bd820 */ /* 0x000fe20000400000 */
[----:B------:R-:W-:Y:S01]  /*ab40*/  @!P5 FMUL R15, R15, 16777216 ;  /* 0x4b8000000f0fd820 */ /* 0x000fe20000400000 */
[----:B------:R-:W-:Y:S01]  /*ab50*/  @!P5 FMUL R23, R23, 16777216 ;  /* 0x4b8000001717d820 */ /* 0x000fe20000400000 */
[----:B--2---:R-:W-:Y:S01]  /*ab60*/  FMUL R142, R134, R17 ;  /* 0x00000011868e7220 */ /* 0x004fe20000400000 */
        /* <DEDUP_REMOVED lines=8> */
[----:B------:R-:W-:Y:S01]  /*abf0*/  FMUL R17, R134, R18 ;  /* 0x0000001286117220 */ /* 0x000fe20000400000 */
        /* <DEDUP_REMOVED lines=43> */
[----:B------:R-:W-:Y:S01]  /*aeb0*/  FMUL R149, R134, R35 ;  /* 0x0000002386957220 */ /* 0x000fe20000400000 */
[----:B------:R-:W-:Y:S01]  /*aec0*/  F2FP.BF16.F32.PACK_AB R20, R8, R7 ;  /* 0x000000070814723e */ /* 0x000fe200000010ff */
[----:B------:R-:W-:Y:S01]  /*aed0*/  @P0 FMUL R39, R39, 0.25 ;  /* 0x3e80000027270820 */ /* 0x000fe20000400000 */
[----:B------:R-:W-:Y:S01]  /*aee0*/  F2FP.BF16.F32.PACK_AB R21, R18, R15 ;  /* 0x0000000f1215723e */ /* 0x000fe200000010ff */
[----:B------:R-:W-:Y:S01]  /*aef0*/  @P0 FMUL R44, R44, 0.25 ;  /* 0x3e8000002c2c0820 */ /* 0x000fe20000400000 */
[----:B------:R-:W-:Y:S01]  /*af00*/  F2FP.BF16.F32.PACK_AB R12, R140, R5 ;  /* 0x000000058c0c723e */ /* 0x000fe200000010ff */
[----:B------:R-:W-:Y:S01]  /*af10*/  @P0 FMUL R48, R48, 0.25 ;  /* 0x3e80000030300820 */ /* 0x000fe20000400000 */
[----:B------:R-:W-:Y:S01]  /*af20*/  F2FP.BF16.F32.PACK_AB R16, R9, R6 ;  /* 0x000000060910723e */ /* 0x000fe200000010ff */
[----:B------:R-:W-:Y:S01]  /*af30*/  @P0 FMUL R37, R37, 0.25 ;  /* 0x3e80000025250820 */ /* 0x000fe20000400000 */
[----:B------:R-:W-:Y:S01]  /*af40*/  F2FP.BF16.F32.PACK_AB R17, R17, R14 ;  /* 0x0000000e1111723e */ /* 0x000fe200000010ff */
[----:B------:R-:W-:Y:S01]  /*af50*/  @!P5 FMUL R39, R39, 16777216 ;  /* 0x4b8000002727d820 */ /* 0x000fe20000400000 */
        /* <DEDUP_REMOVED lines=11> */
[----:B------:R-:W-:Y:S01]  /*b010*/  @!P5 FMUL R48, R48, 16777216 ;  /* 0x4b8000003030d820 */ /* 0x000fe20000400000 */
[----:B------:R-:W-:Y:S01]  /*b020*/  F2FP.BF16.F32.PACK_AB R14, R146, R139 ;  /* 0x0000008b920e723e */ /* 0x000fe200000010ff */
[----:B------:R-:W-:Y:S01]  /*b030*/  @P0 FMUL R36, R36, 0.25 ;  /* 0x3e80000024240820 */ /* 0x000fe20000400000 */
[----:B------:R-:W-:Y:S01]  /*b040*/  F2FP.BF16.F32.PACK_AB R22, R27, R22 ;  /* 0x000000161b16723e */ /* 0x000fe200000010ff */
[----:B---3--:R1:W-:Y:S01]  /*b050*/  STS.128 [R132], R4 ;  /* 0x0000000484007388 */ /* 0x0083e20000000c00 */
[----:B------:R-:W-:Y:S01]  /*b060*/  F2FP.BF16.F32.PACK_AB R15, R152, R25 ;  /* 0x00000019980f723e */ /* 0x000fe200000010ff */
[----:B------:R-:W-:Y:S01]  /*b070*/  @P0 FMUL R52, R52, 0.25 ;  /* 0x3e80000034340820 */ /* 0x000fe20000400000 */
[----:B------:R-:W-:Y:S01]  /*b080*/  F2FP.BF16.F32.PACK_AB R19, R154, R147 ;  /* 0x000000939a13723e */ /* 0x000fe200000010ff */
[----:B------:R-:W-:Y:S01]  /*b090*/  @P0 FMUL R56, R56, 0.25 ;  /* 0x3e80000038380820 */ /* 0x000fe20000400000 */
[----:B------:R-:W-:Y:S01]  /*b0a0*/  F2FP.BF16.F32.PACK_AB R23, R149, R148 ;  /* 0x000000949517723e */ /* 0x000fe200000010ff */
[----:B------:R-:W-:Y:S01]  /*b0b0*/  STS.128 [R132+0x400], R12 ;  /* 0x0004000c84007388 */ /* 0x000fe20000000c00 */
[----:B------:R-:W-:Y:S01]  /*b0c0*/  @P0 FMUL R60, R60, 0.25 ;  /* 0x3e8000003c3c0820 */ /* 0x000fe20000400000 */
[----:B------:R-:W-:Y:S01]  /*b0d0*/  @P0 FMUL R64, R64, 0.25 ;  /* 0x3e80000040400820 */ /* 0x000fe20000400000 */
[----:B------:R-:W-:Y:S01]  /*b0e0*/  @!P5 FMUL R37, R37, 16777216 ;  /* 0x4b8000002525d820 */ /* 0x000fe20000400000 */
[----:B------:R2:W-:Y:S01]  /*b0f0*/  STS.128 [R132+0x800], R16 ;  /* 0x0008001084007388 */ /* 0x0005e20000000c00 */
[----:B------:R-:W-:Y:S01]  /*b100*/  FMUL R30, R134, R39 ;  /* 0x00000027861e7220 */ /* 0x000fe20000400000 */
[----:B------:R-:W-:Y:S01]  /*b110*/  @!P5 FMUL R38, R38, 16777216 ;  /* 0x4b8000002626d820 */ /* 0x000fe20000400000 */
[----:B------:R-:W-:Y:S01]  /*b120*/  @!P5 FMUL R40, R40, 16777216 ;  /* 0x4b8000002828d820 */ /* 0x000fe20000400000 */
[----:B------:R3:W-:Y:S01]  /*b130*/  STS.128 [R132+0xc00], R20 ;  /* 0x000c001484007388 */ /* 0x0007e20000000c00 */
[----:B------:R-:W-:Y:S01]  /*b140*/  @!P5 FMUL R49, R49, 16777216 ;  /* 0x4b8000003131d820 */ /* 0x000fe20000400000 */
[----:B------:R-:W-:Y:S01]  /*b150*/  @!P5 FMUL R51, R51, 16777216 ;  /* 0x4b8000003333d820 */ /* 0x000fe20000400000 */
[C---:B------:R-:W-:Y:S01]  /*b160*/  FMUL R44, R134.reuse, R44 ;  /* 0x0000002c862c7220 */ /* 0x040fe20000400000 */
[----:B------:R-:W-:Y:S01]  /*b170*/  FMUL R39, R134, R48 ;  /* 0x0000003086277220 */ /* 0x000fe20000400000 */
[----:B------:R-:W-:Y:S01]  /*b180*/  @P0 FMUL R50, R50, 0.25 ;  /* 0x3e80000032320820 */ /* 0x000fe20000400000 */
        /* <DEDUP_REMOVED lines=9> */
[----:B------:R-:W-:Y:S01]  /*b220*/  FMUL R137, R134, R51 ;  /* 0x0000003386897220 */ /* 0x000fe20000400000 */
[----:B------:R-:W-:Y:S01]  /*b230*/  @!P5 FMUL R50, R50, 16777216 ;  /* 0x4b8000003232d820 */ /* 0x000fe20000400000 */
[C---:B------:R-:W-:Y:S01]  /*b240*/  FMUL R36, R134.reuse, R36 ;  /* 0x0000002486247220 */ /* 0x040fe20000400000 */
[C---:B------:R-:W-:Y:S01]  /*b250*/  FMUL R38, R134.reuse, R52 ;  /* 0x0000003486267220 */ /* 0x040fe20000400000 */
[C---:B------:R-:W-:Y:S01]  /*b260*/  FMUL R49, R134.reuse, R56 ;  /* 0x0000003886317220 */ /* 0x040fe20000400000 */
[C---:B------:R-:W-:Y:S01]  /*b270*/  FMUL R40, R134.reuse, R60 ;  /* 0x0000003c86287220 */ /* 0x040fe20000400000 */
[C---:B------:R-:W-:Y:S01]  /*b280*/  FMUL R51, R134.reuse, R64 ;  /* 0x0000004086337220 */ /* 0x040fe20000400000 */
[----:B------:R-:W-:Y:S01]  /*b290*/  F2FP.BF16.F32.PACK_AB R9, R39, R44 ;  /* 0x0000002c2709723e */ /* 0x000fe200000010ff */
[----:B------:R-:W-:Y:S01]  /*b2a0*/  FMUL R136, R134, R50 ;  /* 0x0000003286887220 */ /* 0x000fe20000400000 */
[----:B------:R-:W-:Y:S01]  /*b2b0*/  LEA R44, R159, UR9, 0x4 ;  /* 0x000000099f2c7c11 */ /* 0x000fe2000f8e20ff */
[----:B------:R-:W-:Y:S01]  /*b2c0*/  BAR.SYNC.DEFER_BLOCKING 0x0 ;  /* 0x0000000000007b1d */ /* 0x000fe20000010000 */
[----:B------:R-:W-:Y:S01]  /*b2d0*/  F2FP.BF16.F32.PACK_AB R8, R37, R36 ;  /* 0x000000242508723e */ /* 0x000fe200000010ff */
[----:B------:R-:W-:Y:S01]  /*b2e0*/  @P0 FMUL R57, R57, 0.25 ;  /* 0x3e80000039390820 */ /* 0x000fe20000400000 */
[----:B------:R-:W-:Y:S01]  /*b2f0*/  F2FP.BF16.F32.PACK_AB R10, R49, R38 ;  /* 0x00000026310a723e */ /* 0x000fe200000010ff */
[----:B------:R-:W-:Y:S01]  /*b300*/  @P0 FMUL R58, R58, 0.25 ;  /* 0x3e8000003a3a0820 */ /* 0x000fe20000400000 */
[----:B------:R-:W-:Y:S01]  /*b310*/  F2FP.BF16.F32.PACK_AB R11, R51, R40 ;  /* 0x00000028330b723e */ /* 0x000fe200000010ff */
        /* <DEDUP_REMOVED lines=18> */
[----:B------:R-:W4:Y:S01]  /*b440*/  LDS.128 R48, [R44] ;  /* 0x000000002c307984 */ /* 0x000f220000000c00 */
[----:B------:R-:W-:Y:S01]  /*b450*/  @!P5 FMUL R59, R59, 16777216 ;  /* 0x4b8000003b3bd820 */ /* 0x000fe20000400000 */
[----:B------:R-:W-:Y:S01]  /*b460*/  @!P5 FMUL R41, R41, 16777216 ;  /* 0x4b8000002929d820 */ /* 0x000fe20000400000 */
[----:B------:R-:W-:Y:S01]  /*b470*/  @!P5 FMUL R42, R42, 16777216 ;  /* 0x4b8000002a2ad820 */ /* 0x000fe20000400000 */
[----:B------:R-:W-:Y:S01]  /*b480*/  LDS.128 R36, [R44+0x1000] ;  /* 0x001000002c247984 */ /* 0x000fe20000000c00 */
        /* <DEDUP_REMOVED lines=11> */
[----:B------:R-:W-:Y:S01]  /*b540*/  BAR.SYNC.DEFER_BLOCKING 0x0 ;  /* 0x0000000000007b1d */ /* 0x000fe20000010000 */
        /* <DEDUP_REMOVED lines=22> */
[----:B-1----:R-:W-:Y:S01]  /*b6b0*/  F2FP.BF16.F32.PACK_AB R4, R32, R29 ;  /* 0x0000001d2004723e */ /* 0x002fe200000010ff */
[----:B------:R-:W-:Y:S01]  /*b6c0*/  STS.128 [R132], R8 ;  /* 0x0000000884007388 */ /* 0x000fe20000000c00 */
[----:B--2---:R-:W-:Y:S01]  /*b6d0*/  F2FP.BF16.F32.PACK_AB R16, R33, R28 ;  /* 0x0000001c2110723e */ /* 0x004fe200000010ff */
[----:B------:R-:W1:Y:S01]  /*b6e0*/  LDC R40, c[0x0][0x3e8] ;  /* 0x0000fa00ff287b82 */ /* 0x000e620000000800 */
[----:B---3--:R-:W-:Y:S01]  /*b6f0*/  F2FP.BF16.F32.PACK_AB R20, R31, R30 ;  /* 0x0000001e1f14723e */ /* 0x008fe200000010ff */
        /* <DEDUP_REMOVED lines=16> */
[----:B------:R2:W-:Y:S01]  /*b800*/  STS.128 [R132+0x400], R4 ;  /* 0x0004000484007388 */ /* 0x0005e20000000c00 */
[----:B------:R-:W-:Y:S01]  /*b810*/  F2FP.BF16.F32.PACK_AB R23, R158, R59 ;  /* 0x0000003b9e17723e */ /* 0x000fe200000010ff */
[----:B------:R-:W-:Y:S01]  /*b820*/  @!P5 FMUL R91, R91, 16777216 ;  /* 0x4b8000005b5bd820 */ /* 0x000fe20000400000 */
[----:B------:R-:W-:Y:S01]  /*b830*/  @!P5 FMUL R96, R96, 16777216 ;  /* 0x4b8000006060d820 */ /* 0x000fe20000400000 */
[----:B------:R3:W-:Y:S01]  /*b840*/  STS.128 [R132+0x800], R16 ;  /* 0x0008001084007388 */ /* 0x0007e20000000c00 */
[----:B------:R-:W-:Y:S01]  /*b850*/  @!P5 FMUL R97, R97, 16777216 ;  /* 0x4b8000006161d820 */ /* 0x000fe20000400000 */
[----:B------:R-:W-:Y:S01]  /*b860*/  @!P5 FMUL R85, R85, 16777216 ;  /* 0x4b8000005555d820 */ /* 0x000fe20000400000 */
[C---:B------:R-:W-:Y:S01]  /*b870*/  FMUL R164, R134.reuse, R81 ;  /* 0x0000005186a47220 */ /* 0x040fe20000400000 */
[----:B------:R-:W-:Y:S01]  /*b880*/  STS.128 [R132+0xc00], R20 ;  /* 0x000c001484007388 */ /* 0x000fe20000000c00 */
[C---:B------:R-:W-:Y:S01]  /*b890*/  FMUL R63, R134.reuse, R90 ;  /* 0x0000005a863f7220 */ /* 0x040fe20000400000 */
[C---:B------:R-:W-:Y:S01]  /*b8a0*/  FMUL R62, R134.reuse, R91 ;  /* 0x0000005b863e7220 */ /* 0x040fe20000400000 */
[C---:B------:R-:W-:Y:S01]  /*b8b0*/  FMUL R81, R134.reuse, R85 ;  /* 0x0000005586517220 */ /* 0x040fe20000400000 */
[----:B------:R-:W-:Y:S01]  /*b8c0*/  BAR.SYNC.DEFER_BLOCKING 0x0 ;  /* 0x0000000000007b1d */ /* 0x000fe20000010000 */
[C---:B------:R-:W-:Y:S01]  /*b8d0*/  FMUL R91, R134.reuse, R96 ;  /* 0x00000060865b7220 */ /* 0x040fe20000400000 */
[----:B------:R-:W-:Y:S01]  /*b8e0*/  FMUL R90, R134, R97 ;  /* 0x00000061865a7220 */ /* 0x000fe20000400000 */
[----:B------:R-:W-:Y:S01]  /*b8f0*/  SHF.R.U32.HI R85, RZ, 0x6, R241 ;  /* 0x00000006ff557819 */ /* 0x000fe200000116f1 */
[----:B------:R-:W-:Y:S01]  /*b900*/  @P0 FMUL R83, R83, 0.25 ;  /* 0x3e80000053530820 */ /* 0x000fe20000400000 */
[----:B------:R-:W-:-:S03]  /*b910*/  @P0 FMUL R88, R88, 0.25 ;  /* 0x3e80000058580820 */ /* 0x000fc60000400000 */
[----:B------:R-:W0:Y:S01]  /*b920*/  LDC.64 R96, c[0x0][0x3e0] ;  /* 0x0000f800ff607b82 */ /* 0x000e220000000a00 */
[----:B------:R-:W-:Y:S01]  /*b930*/  @P0 FMUL R92, R92, 0.25 ;  /* 0x3e8000005c5c0820 */ /* 0x000fe20000400000 */
[----:B------:R-:W-:Y:S01]  /*b940*/  @P0 FMUL R89, R89, 0.25 ;  /* 0x3e80000059590820 */ /* 0x000fe20000400000 */
[----:B------:R-:W-:Y:S01]  /*b950*/  SGXT.U32 R85, R85, 0x2 ;  /* 0x000000025555781a */ /* 0x000fe20000000000 */
[----:B------:R-:W-:Y:S01]  /*b960*/  @!P5 FMUL R83, R83, 16777216 ;  /* 0x4b8000005353d820 */ /* 0x000fe20000400000 */
[----:B------:R-:W-:Y:S01]  /*b970*/  @P0 FMUL R93, R93, 0.25 ;  /* 0x3e8000005d5d0820 */ /* 0x000fe20000400000 */
[----:B------:R-:W-:Y:S01]  /*b980*/  @!P5 FMUL R88, R88, 16777216 ;  /* 0x4b8000005858d820 */ /* 0x000fe20000400000 */
[----:B------:R-:W-:Y:S01]  /*b990*/  @!P5 FMUL R92, R92, 16777216 ;  /* 0x4b8000005c5cd820 */ /* 0x000fe20000400000 */
[----:B------:R-:W-:Y:S01]  /*b9a0*/  @!P5 FMUL R89, R89, 16777216 ;  /* 0x4b8000005959d820 */ /* 0x000fe20000400000 */
[----:B-1----:R-:W-:Y:S02]  /*b9b0*/  IMAD R85, R85, R40, RZ ;  /* 0x0000002855557224 */ /* 0x002fe400078e02ff */
        /* <DEDUP_REMOVED lines=8> */
[----:B------:R-:W1:Y:S01]  /*ba40*/  LDS.128 R52, [R44] ;  /* 0x000000002c347984 */ /* 0x000e620000000c00 */
[----:B------:R-:W-:Y:S01]  /*ba50*/  @P0 FMUL R76, R76, 0.25 ;  /* 0x3e8000004c4c0820 */ /* 0x000fe20000400000 */
[----:B------:R-:W-:Y:S01]  /*ba60*/  @P0 FMUL R77, R77, 0.25 ;  /* 0x3e8000004d4d0820 */ /* 0x000fe20000400000 */
[----:B------:R-:W-:Y:S01]  /*ba70*/  @P0 FMUL R78, R78, 0.25 ;  /* 0x3e8000004e4e0820 */ /* 0x000fe20000400000 */
[----:B------:R-:W-:Y:S01]  /*ba80*/  LDS.128 R32, [R44+0x1000] ;  /* 0x001000002c207984 */ /* 0x000fe20000000c00 */
        /* <DEDUP_REMOVED lines=11> */
[----:B------:R-:W-:Y:S01]  /*bb40*/  @P0 FMUL R99, R99, 0.25 ;  /* 0x3e80000063630820 */ /* 0x000fe20000400000 */
[C---:B------:R-:W-:Y:S01]  /*bb50*/  FMUL R60, R134.reuse, R83 ;  /* 0x00000053863c7220 */ /* 0x040fe20000400000 */
[----:B------:R-:W-:Y:S01]  /*bb60*/  @!P5 FMUL R93, R93, 16777216 ;  /* 0x4b8000005d5dd820 */ /* 0x000fe20000400000 */
[C---:B------:R-:W-:Y:S01]  /*bb70*/  FMUL R83, R134.reuse, R88 ;  /* 0x0000005886537220 */ /* 0x040fe20000400000 */
[C---:B------:R-:W-:Y:S01]  /*bb80*/  FMUL R92, R134.reuse, R92 ;  /* 0x0000005c865c7220 */ /* 0x040fe20000400000 */
[----:B------:R-:W-:Y:S01]  /*bb90*/  FMUL R88, R134, R89 ;  /* 0x0000005986587220 */ /* 0x000fe20000400000 */
[----:B------:R-:W-:-:S02]  /*bba0*/  IMAD R89, R40, 0x4, R85 ;  /* 0x0000000428597824 */ /* 0x000fc400078e0255 */
        /* <DEDUP_REMOVED lines=22> */
[----:B------:R-:W-:Y:S01]  /*bd10*/  F2FP.BF16.F32.PACK_AB R31, R91, R92 ;  /* 0x0000005c5b1f723e */ /* 0x000fe200000010ff */
[----:B------:R-:W-:-:S02]  /*bd20*/  IMAD R91, R40, 0x4, R89 ;  /* 0x00000004285b7824 */ /* 0x000fc400078e0259 */
        /* <DEDUP_REMOVED lines=22> */
[----:B------:R-:W-:Y:S01]  /*be90*/  IMAD R93, R40, 0x4, R91 ;  /* 0x00000004285d7824 */ /* 0x000fe200078e025b */
[----:B------:R-:W1:Y:S01]  /*bea0*/  LDC.64 R98, c[0x0][0x398] ;  /* 0x0000e600ff627b82 */ /* 0x000e620000000a00 */
        /* <DEDUP_REMOVED lines=9> */
[----:B------:R-:W-:Y:S01]  /*bf40*/  BAR.SYNC.DEFER_BLOCKING 0x0 ;  /* 0x0000000000007b1d */ /* 0x000fe20000010000 */
[----:B------:R-:W-:Y:S01]  /*bf50*/  F2FP.BF16.F32.PACK_AB R58, R88, R81 ;  /* 0x00000051583a723e */ /* 0x000fe200000010ff */
[----:B0-----:R-:W-:Y:S01]  /*bf60*/  IMAD R83, R236, R97, RZ ;  /* 0x00000061ec537224 */ /* 0x001fe200078e02ff */
[----:B--2---:R-:W-:Y:S01]  /*bf70*/  F2FP.BF16.F32.PACK_AB R4, R41, R70 ;  /* 0x000000462904723e */ /* 0x004fe200000010ff */
[----:B------:R-:W-:Y:S01]  /*bf80*/  IMAD R97, R40, 0x4, R93 ;  /* 0x0000000428617824 */ /* 0x000fe200078e025d */
[----:B---3--:R-:W-:Y:S01]  /*bf90*/  F2FP.BF16.F32.PACK_AB R16, R42, R71 ;  /* 0x000000472a10723e */ /* 0x008fe200000010ff */
[----:B------:R-:W-:Y:S01]  /*bfa0*/  IMAD R81, R240, R96, RZ ;  /* 0x00000060f0517224 */ /* 0x000fe200078e02ff */
[----:B------:R-:W-:Y:S01]  /*bfb0*/  F2FP.BF16.F32.PACK_AB R5, R61, R78 ;  /* 0x0000004e3d05723e */ /* 0x000fe200000010ff */
[----:B------:R-:W-:Y:S01]  /*bfc0*/  IMAD R71, R40, 0x4, R97 ;  /* 0x0000000428477824 */ /* 0x000fe200078e0261 */
[----:B------:R-:W-:Y:S01]  /*bfd0*/  F2FP.BF16.F32.PACK_AB R17, R60, R79 ;  /* 0x0000004f3c11723e */ /* 0x000fe200000010ff */
[----:B------:R-:W-:Y:S01]  /*bfe0*/  IMAD.SHL.U32 R41, R81, 0x2, RZ ;  /* 0x0000000251297824 */ /* 0x000fe200078e00ff */
[----:B------:R-:W-:Y:S01]  /*bff0*/  F2FP.BF16.F32.PACK_AB R6, R63, R86 ;  /* 0x000000563f06723e */ /* 0x000fe200000010ff */
[----:B------:R-:W-:Y:S01]  /*c000*/  IMAD.HI R42, R81, 0x2, RZ ;  /* 0x00000002512a7827 */ /* 0x000fe200078e02ff */
[----:B------:R-:W-:-:S03]  /*c010*/  F2FP.BF16.F32.PACK_AB R18, R62, R87 ;  /* 0x000000573e12723e */ /* 0x000fc600000010ff */
[----:B------:R-:W-:Y:S01]  /*c020*/  @P0 FMUL R102, R102, 0.25 ;  /* 0x3e80000066660820 */ /* 0x000fe20000400000 */
[----:B------:R-:W-:Y:S01]  /*c030*/  F2FP.BF16.F32.PACK_AB R7, R67, R94 ;  /* 0x0000005e4307723e */ /* 0x000fe200000010ff */
[----:B------:R-:W-:Y:S01]  /*c040*/  @P0 FMUL R103, R103, 0.25 ;  /* 0x3e80000067670820 */ /* 0x000fe20000400000 */
[----:B------:R-:W-:Y:S01]  /*c050*/  F2FP.BF16.F32.PACK_AB R19, R66, R95 ;  /* 0x0000005f4213723e */ /* 0x000fe200000010ff */
[----:B------:R-:W-:Y:S01]  /*c060*/  @P0 FMUL R104, R104, 0.25 ;  /* 0x3e80000068680820 */ /* 0x000fe20000400000 */
[----:B------:R-:W-:Y:S01]  /*c070*/  LEA R79, R40, R71, 0x2 ;  /* 0x00000047284f7211 */ /* 0x000fe200078e10ff */
[----:B------:R-:W-:Y:S01]  /*c080*/  @P0 FMUL R105, R105, 0.25 ;  /* 0x3e80000069690820 */ /* 0x000fe20000400000 */
[----:B------:R-:W-:Y:S01]  /*c090*/  @P0 FMUL R106, R106, 0.25 ;  /* 0x3e8000006a6a0820 */ /* 0x000fe20000400000 */
[----:B------:R-:W-:Y:S01]  /*c0a0*/  @P0 FMUL R107, R107, 0.25 ;  /* 0x3e8000006b6b0820 */ /* 0x000fe20000400000 */
[----:B------:R-:W-:Y:S01]  /*c0b0*/  @P0 FMUL R109, R109, 0.25 ;  /* 0x3e8000006d6d0820 */ /* 0x000fe20000400000 */
[----:B------:R0:W-:Y:S01]  /*c0c0*/  STS.128 [R132], R28 ;  /* 0x0000001c84007388 */ /* 0x0001e20000000c00 */
[----:B------:R-:W-:-:S02]  /*c0d0*/  IMAD R87, R40, 0x4, R79 ;  /* 0x0000000428577824 */ /* 0x000fc400078e024f */
[----:B------:R-:W-:Y:S01]  /*c0e0*/  @P0 FMUL R110, R110, 0.25 ;  /* 0x3e8000006e6e0820 */ /* 0x000fe20000400000 */
[----:B------:R-:W-:Y:S01]  /*c0f0*/  @P0 FMUL R111, R111, 0.25 ;  /* 0x3e8000006f6f0820 */ /* 0x000fe20000400000 */
[----:B------:R-:W-:Y:S01]  /*c100*/  STS.128 [R132+0x400], R56 ;  /* 0x0004003884007388 */ /* 0x000fe20000000c00 */
[----:B------:R-:W-:Y:S02]  /*c110*/  IMAD R81, R40, 0x4, R87 ;  /* 0x0000000428517824 */ /* 0x000fe400078e0257 */
[----:B------:R-:W-:Y:S01]  /*c120*/  @P0 FMUL R113, R113, 0.25 ;  /* 0x3e80000071710820 */ /* 0x000fe20000400000 */
[----:B------:R-:W-:Y:S01]  /*c130*/  @P0 FMUL R114, R114, 0.25 ;  /* 0x3e80000072720820 */ /* 0x000fe20000400000 */
[----:B------:R-:W-:Y:S01]  /*c140*/  STS.128 [R132+0x800], R4 ;  /* 0x0008000484007388 */ /* 0x000fe20000000c00 */
[----:B------:R-:W-:Y:S01]  /*c150*/  @P0 FMUL R115, R115, 0.25 ;  /* 0x3e80000073730820 */ /* 0x000fe20000400000 */
[----:B------:R-:W-:Y:S01]  /*c160*/  @P0 FMUL R116, R116, 0.25 ;  /* 0x3e80000074740820 */ /* 0x000fe20000400000 */
[----:B------:R-:W-:Y:S01]  /*c170*/  @P0 FMUL R117, R117, 0.25 ;  /* 0x3e80000075750820 */ /* 0x000fe20000400000 */
[----:B------:R-:W-:Y:S01]  /*c180*/  STS.128 [R132+0xc00], R16 ;  /* 0x000c001084007388 */ /* 0x000fe20000000c00 */
[----:B------:R-:W-:Y:S01]  /*c190*/  @P0 FMUL R118, R118, 0.25 ;  /* 0x3e80000076760820 */ /* 0x000fe20000400000 */
[----:B------:R-:W-:Y:S01]  /*c1a0*/  @P0 FMUL R119, R119, 0.25 ;  /* 0x3e80000077770820 */ /* 0x000fe20000400000 */
[----:B------:R-:W-:Y:S01]  /*c1b0*/  @P0 FMUL R120, R120, 0.25 ;  /* 0x3e80000078780820 */ /* 0x000fe20000400000 */
[----:B------:R-:W-:Y:S01]  /*c1c0*/  BAR.SYNC.DEFER_BLOCKING 0x0 ;  /* 0x0000000000007b1d */ /* 0x000fe20000010000 */
[----:B0-----:R-:W-:-:S02]  /*c1d0*/  IMAD.SHL.U32 R28, R83, 0x2, RZ ;  /* 0x00000002531c7824 */ /* 0x001fc400078e00ff */
        /* <DEDUP_REMOVED lines=13> */
[----:B------:R-:W-:Y:S01]  /*c2b0*/  IMAD.HI R83, R83, 0x2, RZ ;  /* 0x0000000253537827 */ /* 0x000fe200078e02ff */
[----:B-1----:R-:W-:-:S03]  /*c2c0*/  IADD3 R41, P0, P2, R28, R98, R41 ;  /* 0x000000621c297210 */ /* 0x002fc60007a1e029 */
[C---:B------:R-:W-:Y:S01]  /*c2d0*/  FMUL R108, R134.reuse, R108 ;  /* 0x0000006c866c7220 */ /* 0x040fe20000400000 */
[----:B------:R-:W-:Y:S01]  /*c2e0*/  FMUL R73, R134, R112 ;  /* 0x0000007086497220 */ /* 0x000fe20000400000 */
[----:B------:R-:W-:Y:S02]  /*c2f0*/  IMAD R95, R40, 0x4, R81 ;  /* 0x00000004285f7824 */ /* 0x000fe400078e0251 */
[----:B------:R-:W-:Y:S01]  /*c300*/  @!P5 FMUL R116, R116, 16777216 ;  /* 0x4b8000007474d820 */ /* 0x000fe20000400000 */
[----:B------:R-:W-:Y:S01]  /*c310*/  @!P5 FMUL R120, R120, 16777216 ;  /* 0x4b8000007878d820 */ /* 0x000fe20000400000 */
[----:B------:R-:W-:Y:S01]  /*c320*/  IADD3.X R42, PT, PT, R83, R99, R42, P0, P2 ;  /* 0x00000063532a7210 */ /* 0x000fe200007e442a */
[----:B------:R-:W-:Y:S01]  /*c330*/  IMAD R83, R40, 0x4, R95 ;  /* 0x0000000428537824 */ /* 0x000fe200078e025f */
[----:B------:R-:W0:Y:S01]  /*c340*/  LDS.128 R56, [R44] ;  /* 0x000000002c387984 */ /* 0x000e220000000c00 */
[----:B------:R-:W-:Y:S01]  /*c350*/  @!P5 FMUL R100, R100, 16777216 ;  /* 0x4b8000006464d820 */ /* 0x000fe20000400000 */
[----:B------:R-:W-:Y:S01]  /*c360*/  @!P5 FMUL R104, R104, 16777216 ;  /* 0x4b8000006868d820 */ /* 0x000fe20000400000 */
[C---:B------:R-:W-:Y:S01]  /*c370*/  FMUL R116, R134.reuse, R116 ;  /* 0x0000007486747220 */ /* 0x040fe20000400000 */
[----:B------:R-:W-:Y:S01]  /*c380*/  LDS.128 R28, [R44+0x1000] ;  /* 0x001000002c1c7984 */ /* 0x000fe20000000c00 */
[----:B------:R-:W-:Y:S01]  /*c390*/  FMUL R75, R134, R120 ;  /* 0x00000078864b7220 */ /* 0x000fe20000400000 */
[----:B------:R-:W-:Y:S01]  /*c3a0*/  F2FP.BF16.F32.PACK_AB R61, R73, R108 ;  /* 0x0000006c493d723e */ /* 0x000fe200000010ff */
[----:B------:R-:W-:Y:S01]  /*c3b0*/  @!P5 FMUL R102, R102, 16777216 ;  /* 0x4b8000006666d820 */ /* 0x000fe20000400000 */
[----:B------:R-:W-:Y:S01]  /*c3c0*/  LDS.128 R16, [R44+0x2000] ;  /* 0x002000002c107984 */ /* 0x000fe20000000c00 */
[----:B------:R-:W-:Y:S01]  /*c3d0*/  @!P5 FMUL R106, R106, 16777216 ;  /* 0x4b8000006a6ad820 */ /* 0x000fe20000400000 */
[----:B------:R-:W-:-:S02]  /*c3e0*/  IMAD R73, R40, 0x4, R83 ;  /* 0x0000000428497824 */ /* 0x000fc400078e0253 */
[C---:B------:R-:W-:Y:S01]  /*c3f0*/  FMUL R100, R134.reuse, R100 ;  /* 0x0000006486647220 */ /* 0x040fe20000400000 */
[----:B------:R-:W-:Y:S01]  /*c400*/  LDS.128 R4, [R44+0x3000] ;  /* 0x003000002c047984 */ /* 0x000fe20000000c00 */
[----:B------:R-:W-:Y:S01]  /*c410*/  FMUL R65, R134, R104 ;  /* 0x0000006886417220 */ /* 0x000fe20000400000 */
[----:B------:R-:W-:Y:S01]  /*c420*/  @!P5 FMUL R110, R110, 16777216 ;  /* 0x4b8000006e6ed820 */ /* 0x000fe20000400000 */
[----:B------:R-:W-:Y:S01]  /*c430*/  @!P5 FMUL R114, R114, 16777216 ;  /* 0x4b8000007272d820 */ /* 0x000fe20000400000 */
[C---:B------:R-:W-:Y:S01]  /*c440*/  FMUL R102, R134.reuse, R102 ;  /* 0x0000006686667220 */ /* 0x040fe20000400000 */
[----:B------:R-:W-:Y:S01]  /*c450*/  FMUL R43, R134, R106 ;  /* 0x0000006a862b7220 */ /* 0x000fe20000400000 */
[----:B------:R-:W-:Y:S01]  /*c460*/  F2FP.BF16.F32.PACK_AB R62, R75, R116 ;  /* 0x000000744b3e723e */ /* 0x000fe200000010ff */
[----:B------:R-:W-:Y:S01]  /*c470*/  @!P5 FMUL R124, R124, 16777216 ;  /* 0x4b8000007c7cd820 */ /* 0x000fe20000400000 */
[----:B------:R-:W-:Y:S01]  /*c480*/  LEA R75, R40, R73, 0x2 ;  /* 0x00000049284b7211 */ /* 0x000fe200078e10ff */
        /* <DEDUP_REMOVED lines=9> */
[----:B------:R-:W-:Y:S01]  /*c520*/  FMUL R45, R134, R114 ;  /* 0x00000072862d7220 */ /* 0x000fe20000400000 */
[----:B------:R-:W-:Y:S01]  /*c530*/  F2FP.BF16.F32.PACK_AB R60, R65, R100 ;  /* 0x00000064413c723e */ /* 0x000fe200000010ff */
        /* <DEDUP_REMOVED lines=13> */
[----:B------:R-:W-:Y:S01]  /*c610*/  F2FP.BF16.F32.PACK_AB R100, R43, R102 ;  /* 0x000000662b64723e */ /* 0x000fe200000010ff */
[C---:B------:R-:W-:Y:S01]  /*c620*/  FMUL R124, R134.reuse, R124 ;  /* 0x0000007c867c7220 */ /* 0x040fe20000400000 */
[----:B------:R-:W-:Y:S01]  /*c630*/  FMUL R77, R134, R128 ;  /* 0x00000080864d7220 */ /* 0x000fe20000400000 */
        /* <DEDUP_REMOVED lines=23> */
[----:B------:R-:W-:Y:S01]  /*c7b0*/  F2FP.BF16.F32.PACK_AB R63, R77, R124 ;  /* 0x0000007c4d3f723e */ /* 0x000fe200000010ff */
[----:B------:R-:W-:Y:S01]  /*c7c0*/  BAR.SYNC.DEFER_BLOCKING 0x0 ;  /* 0x0000000000007b1d */ /* 0x000fe20000010000 */
[----:B------:R-:W-:-:S02]  /*c7d0*/  F2FP.BF16.F32.PACK_AB R124, R46, R103 ;  /* 0x000000672e7c723e */ /* 0x000fc400000010ff */
[----:B------:R-:W-:Y:S02]  /*c7e0*/  F2FP.BF16.F32.PACK_AB R67, R82, R125 ;  /* 0x0000007d5243723e */ /* 0x000fe400000010ff */
[----:B------:R-:W-:Y:S01]  /*c7f0*/  F2FP.BF16.F32.PACK_AB R103, R69, R126 ;  /* 0x0000007e4567723e */ /* 0x000fe200000010ff */
[----:B------:R-:W-:Y:S01]  /*c800*/  IMAD R69, R40, 0x4, R45 ;  /* 0x0000000428457824 */ /* 0x000fe200078e022d */
[----:B------:R-:W-:Y:S02]  /*c810*/  F2FP.BF16.F32.PACK_AB R64, R105, R64 ;  /* 0x000000406940723e */ /* 0x000fe400000010ff */
[----:B------:R-:W-:Y:S01]  /*c820*/  F2FP.BF16.F32.PACK_AB R65, R76, R109 ;  /* 0x0000006d4c41723e */ /* 0x000fe200000010ff */
[----:B------:R-:W-:Y:S01]  /*c830*/  IMAD R77, R40, 0x4, R69 ;  /* 0x00000004284d7824 */ /* 0x000fe200078e0245 */
[----:B------:R-:W-:Y:S02]  /*c840*/  F2FP.BF16.F32.PACK_AB R66, R80, R117 ;  /* 0x000000755042723e */ /* 0x000fe400000010ff */
[----:B------:R-:W-:-:S02]  /*c850*/  F2FP.BF16.F32.PACK_AB R125, R68, R111 ;  /* 0x0000006f447d723e */ /* 0x000fc400000010ff */
[----:B------:R-:W-:Y:S02]  /*c860*/  F2FP.BF16.F32.PACK_AB R102, R47, R118 ;  /* 0x000000762f66723e */ /* 0x000fe400000010ff */
[----:B------:R-:W-:Y:S02]  /*c870*/  F2FP.BF16.F32.PACK_AB R126, R72, R119 ;  /* 0x00000077487e723e */ /* 0x000fe400000010ff */
[----:B------:R-:W-:Y:S02]  /*c880*/  F2FP.BF16.F32.PACK_AB R127, R74, R127 ;  /* 0x0000007f4a7f723e */ /* 0x000fe400000010ff */
[CC--:B------:R-:W-:Y:S01]  /*c890*/  LEA R46, P0, R85.reuse, R41.reuse, 0x1 ;  /* 0x00000029552e7211 */ /* 0x0c0fe200078008ff */
[----:B------:R1:W-:Y:S03]  /*c8a0*/  STS.128 [R132], R60 ;  /* 0x0000003c84007388 */ /* 0x0003e60000000c00 */
[----:B------:R-:W-:Y:S01]  /*c8b0*/  LEA.HI.X.SX32 R47, R85, R42, 0x1, P0 ;  /* 0x0000002a552f7211 */ /* 0x000fe200000f0eff */
[----:B------:R-:W-:Y:S01]  /*c8c0*/  IMAD R85, R40, 0x4, R77 ;  /* 0x0000000428557824 */ /* 0x000fe200078e024d */
[----:B------:R2:W-:Y:S04]  /*c8d0*/  STS.128 [R132+0x400], R64 ;  /* 0x0004004084007388 */ /* 0x0005e80000000c00 */
[----:B------:R3:W-:Y:S04]  /*c8e0*/  STS.128 [R132+0x800], R100 ;  /* 0x0008006484007388 */ /* 0x0007e80000000c00 */
[----:B------:R-:W-:Y:S01]  /*c8f0*/  STS.128 [R132+0xc00], R124 ;  /* 0x000c007c84007388 */ /* 0x000fe20000000c00 */
[----:B------:R-:W-:Y:S01]  /*c900*/  BAR.SYNC.DEFER_BLOCKING 0x0 ;  /* 0x0000000000007b1d */ /* 0x000fe20000010000 */
[----:B-1----:R-:W-:-:S02]  /*c910*/  LEA R60, P2, R89, R41, 0x1 ;  /* 0x00000029593c7211 */ /* 0x002fc400078408ff */
[-C--:B------:R-:W-:Y:S02]  /*c920*/  LEA R62, P0, R91, R41.reuse, 0x1 ;  /* 0x000000295b3e7211 */ /* 0x080fe400078008ff */
[-C--:B------:R-:W-:Y:S01]  /*c930*/  LEA.HI.X.SX32 R61, R89, R42.reuse, 0x1, P2 ;  /* 0x0000002a593d7211 */ /* 0x080fe200010f0eff */
[C---:B------:R-:W-:Y:S01]  /*c940*/  IMAD R89, R40.reuse, 0x4, R85 ;  /* 0x0000000428597824 */ /* 0x040fe200078e0255 */
[----:B------:R-:W-:Y:S02]  /*c950*/  LEA.HI.X.SX32 R63, R91, R42, 0x1, P0 ;  /* 0x0000002a5b3f7211 */ /* 0x000fe400000f0eff */
[----:B--2---:R-:W-:Y:S01]  /*c960*/  LEA R64, P0, R93, R41, 0x1 ;  /* 0x000000295d407211 */ /* 0x004fe200078008ff */
[----:B------:R-:W-:-:S03]  /*c970*/  IMAD R99, R40, 0x4, R89 ;  /* 0x0000000428637824 */ /* 0x000fc600078e0259 */
[----:B------:R-:W-:Y:S02]  /*c980*/  LEA.HI.X.SX32 R65, R93, R42, 0x1, P0 ;  /* 0x0000002a5d417211 */ /* 0x000fe400000f0eff */
[----:B------:R-:W-:Y:S02]  /*c990*/  LEA R91, R40, R99, 0x2 ;  /* 0x00000063285b7211 */ /* 0x000fe400078e10ff */
[----:B------:R-:W-:-:S03]  /*c9a0*/  LEA R66, P0, R97, R41, 0x1 ;  /* 0x0000002961427211 */ /* 0x000fc600078008ff */
[C---:B------:R-:W-:Y:S01]  /*c9b0*/  IMAD R93, R40.reuse, 0x4, R91 ;  /* 0x00000004285d7824 */ /* 0x040fe200078e025b */
[----:B------:R-:W-:Y:S01]  /*c9c0*/  LEA.HI.X.SX32 R67, R97, R42, 0x1, P0 ;  /* 0x0000002a61437211 */ /* 0x000fe200000f0eff */
[----:B----4-:R1:W-:Y:S02]  /*c9d0*/  STG.E.U16 desc[UR10][R46.64], R48 ;  /* 0x000000302e007986 */ /* 0x0103e4000c10150a */
[----:B---3--:R-:W-:-:S04]  /*c9e0*/  IMAD R101, R40, 0x4, R93 ;  /* 0x0000000428657824 */ /* 0x008fc800078e025d */
[----:B------:R-:W-:Y:S01]  /*c9f0*/  IMAD R97, R40, 0x4, R101 ;  /* 0x0000000428617824 */ /* 0x000fe200078e0265 */
[----:B-1----:R-:W-:Y:S02]  /*ca00*/  PRMT R47, R48, 0x7632, R47 ;  /* 0x00007632302f7816 */ /* 0x002fe4000000002f */
[----:B------:R-:W-:-:S03]  /*ca10*/  LEA R46, P0, R71, R41, 0x1 ;  /* 0x00000029472e7211 */ /* 0x000fc600078008ff */
[----:B------:R1:W-:Y:S04]  /*ca20*/  STG.E.U16 desc[UR10][R60.64], R47 ;  /* 0x0000002f3c007986 */ /* 0x0003e8000c10150a */
[----:B------:R2:W-:Y:S01]  /*ca30*/  STG.E.U16 desc[UR10][R62.64], R49 ;  /* 0x000000313e007986 */ /* 0x0005e2000c10150a */
[-C--:B-1----:R-:W-:Y:S01]  /*ca40*/  LEA.HI.X.SX32 R47, R71, R42.reuse, 0x1, P0 ;  /* 0x0000002a472f7211 */ /* 0x082fe200000f0eff */
[C---:B------:R-:W-:Y:S01]  /*ca50*/  IMAD R71, R40.reuse, 0x4, R97 ;  /* 0x0000000428477824 */ /* 0x040fe200078e0261 */
[----:B------:R-:W-:Y:S02]  /*ca60*/  PRMT R61, R49, 0x7632, R61 ;  /* 0x00007632313d7816 */ /* 0x000fe4000000003d */
[CC--:B------:R-:W-:Y:S01]  /*ca70*/  LEA R60, P0, R79.reuse, R41.reuse, 0x1 ;  /* 0x000000294f3c7211 */ /* 0x0c0fe200078008ff */
[----:B------:R-:W-:Y:S01]  /*ca80*/  IMAD R103, R40, 0x4, R71 ;  /* 0x0000000428677824 */ /* 0x000fe200078e0247 */
[----:B--2---:R-:W-:Y:S01]  /*ca90*/  PRMT R49, R50, 0x7632, R49 ;  /* 0x0000763232317816 */ /* 0x004fe20000000031 */
[----:B------:R1:W-:Y:S04]  /*caa0*/  STG.E.U16 desc[UR10][R64.64], R61 ;  /* 0x0000003d40007986 */ /* 0x0003e8000c10150a */
[----:B------:R-:W-:Y:S04]  /*cab0*/  STG.E.U16 desc[UR10][R66.64], R50 ;  /* 0x0000003242007986 */ /* 0x000fe8000c10150a */
[----:B------:R2:W-:Y:S01]  /*cac0*/  STG.E.U16 desc[UR10][R46.64], R49 ;  /* 0x000000312e007986 */ /* 0x0005e2000c10150a */
[----:B-1----:R-:W-:Y:S01]  /*cad0*/  LEA.HI.X.SX32 R61, R79, R42, 0x1, P0 ;  /* 0x0000002a4f3d7211 */ /* 0x002fe200000f0eff */
[----:B------:R-:W-:Y:S01]  /*cae0*/  IMAD R79, R40, 0x4, R103 ;  /* 0x00000004284f7824 */ /* 0x000fe200078e0267 */
[----:B------:R-:W-:-:S03]  /*caf0*/  LEA R48, P0, R87, R41, 0x1 ;  /* 0x0000002957307211 */ /* 0x000fc600078008ff */
[----:B------:R-:W-:Y:S01]  /*cb00*/  STG.E.U16 desc[UR10][R60.64], R51 ;  /* 0x000000333c007986 */ /* 0x000fe2000c10150a */
[-C--:B--2---:R-:W-:Y:S01]  /*cb10*/  LEA.HI.X.SX32 R49, R87, R42.reuse, 0x1, P0 ;  /* 0x0000002a57317211 */ /* 0x084fe200000f0eff */
[C---:B------:R-:W-:Y:S01]  /*cb20*/  IMAD R87, R40.reuse, 0x4, R79 ;  /* 0x0000000428577824 */ /* 0x040fe200078e024f */
[----:B------:R-:W-:Y:S02]  /*cb30*/  LEA R62, P0, R81, R41, 0x1 ;  /* 0x00000029513e7211 */ /* 0x000fe400078008ff */
[----:B------:R-:W-:Y:S02]  /*cb40*/  PRMT R47, R51, 0x7632, R47 ;  /* 0x00007632332f7816 */ /* 0x000fe4000000002f */
[C---:B------:R-:W-:Y:S02]  /*cb50*/  LEA R67, R40.reuse, R87, 0x2 ;  /* 0x0000005728437211 */ /* 0x040fe400078e10ff */
[----:B------:R-:W-:Y:S01]  /*cb60*/  LEA.HI.X.SX32 R63, R81, R42, 0x1, P0 ;  /* 0x0000002a513f7211 */ /* 0x000fe200000f0eff */
[----:B------:R1:W-:Y:S01]  /*cb70*/  STG.E.U16 desc[UR10][R48.64], R47 ;  /* 0x0000002f30007986 */ /* 0x0003e2000c10150a */
[----:B------:R-:W-:Y:S01]  /*cb80*/  LEA R64, P0, R95, R41, 0x1 ;  /* 0x000000295f407211 */ /* 0x000fe200078008ff */
[----:B------:R-:W-:-:S02]  /*cb90*/  IMAD R81, R40, 0x4, R67 ;  /* 0x0000000428517824 */ /* 0x000fc400078e0243 */
[----:B------:R-:W-:Y:S01]  /*cba0*/  STG.E.U16 desc[UR10][R62.64], R52 ;  /* 0x000000343e007986 */ /* 0x000fe2000c10150a */
[----:B------:R-:W-:Y:S01]  /*cbb0*/  LEA.HI.X.SX32 R65, R95, R42, 0x1, P0 ;  /* 0x0000002a5f417211 */ /* 0x000fe200000f0eff */
[----:B------:R-:W-:Y:S01]  /*cbc0*/  IMAD R95, R40, 0x4, R81 ;  /* 0x00000004285f7824 */ /* 0x000fe200078e0251 */
[----:B------:R-:W-:-:S03]  /*cbd0*/  LEA R46, P0, R83, R41, 0x1 ;  /* 0x00000029532e7211 */ /* 0x000fc600078008ff */
[C---:B------:R-:W-:Y:S01]  /*cbe0*/  IMAD R105, R40.reuse, 0x4, R95 ;  /* 0x0000000428697824 */ /* 0x040fe200078e025f */
[-C--:B-1----:R-:W-:Y:S02]  /*cbf0*/  LEA.HI.X.SX32 R47, R83, R42.reuse, 0x1, P0 ;  /* 0x0000002a532f7211 */ /* 0x082fe400000f0eff */
[CC--:B------:R-:W-:Y:S01]  /*cc00*/  LEA R50, P0, R73.reuse, R41.reuse, 0x1 ;  /* 0x0000002949327211 */ /* 0x0c0fe200078008ff */
[----:B------:R-:W-:Y:S01]  /*cc10*/  IMAD R83, R40, 0x4, R105 ;  /* 0x0000000428537824 */ /* 0x000fe200078e0269 */
[----:B------:R-:W-:Y:S02]  /*cc20*/  PRMT R49, R52, 0x7632, R49 ;  /* 0x0000763234317816 */ /* 0x000fe40000000031 */
[----:B------:R-:W-:Y:S01]  /*cc30*/  LEA.HI.X.SX32 R51, R73, R42, 0x1, P0 ;  /* 0x0000002a49337211 */ /* 0x000fe200000f0eff */
[C---:B------:R-:W-:Y:S01]  /*cc40*/  IMAD R73, R40.reuse, 0x4, R83 ;  /* 0x0000000428497824 */ /* 0x040fe200078e0253 */
[----:B------:R-:W-:Y:S01]  /*cc50*/  LEA R48, P0, R75, R41, 0x1 ;  /* 0x000000294b307211 */ /* 0x000fe200078008ff */
[----:B------:R1:W-:Y:S02]  /*cc60*/  STG.E.U16 desc[UR10][R64.64], R49 ;  /* 0x0000003140007986 */ /* 0x0003e4000c10150a */
[----:B------:R-:W-:-:S02]  /*cc70*/  IMAD R107, R40, 0x4, R73 ;  /* 0x00000004286b7824 */ /* 0x000fc400078e0249 */
[----:B------:R2:W-:Y:S01]  /*cc80*/  STG.E.U16 desc[UR10][R46.64], R53 ;  /* 0x000000352e007986 */ /* 0x0005e2000c10150a */
[-C--:B-1----:R-:W-:Y:S01]  /*cc90*/  LEA.HI.X.SX32 R49, R75, R42.reuse, 0x1, P0 ;  /* 0x0000002a4b317211 */ /* 0x082fe200000f0eff */
[C---:B------:R-:W-:Y:S01]  /*cca0*/  IMAD R75, R40.reuse, 0x4, R107 ;  /* 0x00000004284b7824 */ /* 0x040fe200078e026b */
[----:B------:R-:W-:Y:S02]  /*ccb0*/  LEA R60, P0, R43, R41, 0x1 ;  /* 0x000000292b3c7211 */ /* 0x000fe400078008ff */
[----:B--2---:R-:W-:Y:S02]  /*ccc0*/  PRMT R47, R53, 0x7632, R47 ;  /* 0x00007632352f7816 */ /* 0x004fe4000000002f */
[----:B------:R-:W-:Y:S02]  /*ccd0*/  LEA.HI.X.SX32 R61, R43, R42, 0x1, P0 ;  /* 0x0000002a2b3d7211 */ /* 0x000fe400000f0eff */
[----:B------:R-:W-:Y:S01]  /*cce0*/  LEA R43, R40, R75, 0x2 ;  /* 0x0000004b282b7211 */ /* 0x000fe200078e10ff */
[----:B------:R1:W-:Y:S01]  /*ccf0*/  STG.E.U16 desc[UR10][R50.64], R47 ;  /* 0x0000002f32007986 */ /* 0x0003e2000c10150a */
[----:B------:R-:W-:-:S02]  /*cd00*/  LEA R62, P0, R45, R41, 0x1 ;  /* 0x000000292d3e7211 */ /* 0x000fc400078008ff */
[-C--:B------:R-:W-:Y:S01]  /*cd10*/  LEA R230, P3, R43, R41.reuse, 0x1 ;  /* 0x000000292be67211 */ /* 0x080fe200078608ff */
[C---:B------:R-:W-:Y:S01]  /*cd20*/  IMAD R109, R40.reuse, 0x4, R43 ;  /* 0x00000004286d7824 */ /* 0x040fe200078e022b */
[-C--:B------:R-:W-:Y:S01]  /*cd30*/  LEA.HI.X.SX32 R63, R45, R42.reuse, 0x1, P0 ;  /* 0x0000002a2d3f7211 */ /* 0x080fe200000f0eff */
[----:B------:R2:W-:Y:S01]  /*cd40*/  STG.E.U16 desc[UR10][R48.64], R54 ;  /* 0x0000003630007986 */ /* 0x0005e2000c10150a */
[-C--:B------:R-:W-:Y:S01]  /*cd50*/  LEA R46, P0, R69, R41.reuse, 0x1 ;  /* 0x00000029452e7211 */ /* 0x080fe200078008ff */
[C---:B------:R-:W-:Y:S01]  /*cd60*/  IMAD R111, R40.reuse, 0x4, R109 ;  /* 0x00000004286f7824 */ /* 0x040fe200078e026d */
[----:B------:R-:W-:Y:S02]  /*cd70*/  PRMT R45, R55, 0x7632, R45 ;  /* 0x00007632372d7816 */ /* 0x000fe4000000002d */
[-C--:B------:R-:W-:Y:S02]  /*cd80*/  LEA.HI.X.SX32 R231, R43, R42.reuse, 0x1, P3 ;  /* 0x0000002a2be77211 */ /* 0x080fe400018f0eff */
[----:B-1----:R-:W-:Y:S01]  /*cd90*/  LEA.HI.X.SX32 R47, R69, R42, 0x1, P0 ;  /* 0x0000002a452f7211 */ /* 0x002fe200000f0eff */
[----:B------:R-:W-:Y:S01]  /*cda0*/  IMAD R69, R40, 0x4, R111 ;  /* 0x0000000428457824 */ /* 0x000fe200078e026f */
[----:B------:R-:W-:-:S03]  /*cdb0*/  LEA R52, P0, R77, R41, 0x1 ;  /* 0x000000294d347211 */ /* 0x000fc600078008ff */
[C---:B------:R-:W-:Y:S01]  /*cdc0*/  IMAD R113, R40.reuse, 0x4, R69 ;  /* 0x0000000428717824 */ /* 0x040fe200078e0245 */
[-C--:B------:R-:W-:Y:S02]  /*cdd0*/  LEA.HI.X.SX32 R53, R77, R42.reuse, 0x1, P0 ;  /* 0x0000002a4d357211 */ /* 0x080fe400000f0eff */
[CC--:B------:R-:W-:Y:S01]  /*cde0*/  LEA R64, P0, R85.reuse, R41.reuse, 0x1 ;  /* 0x0000002955407211 */ /* 0x0c0fe200078008ff */
[----:B------:R-:W-:Y:S01]  /*cdf0*/  IMAD R77, R40, 0x4, R113 ;  /* 0x00000004284d7824 */ /* 0x000fe200078e0271 */
[----:B--2---:R-:W-:Y:S02]  /*ce00*/  PRMT R49, R54, 0x7632, R49 ;  /* 0x0000763236317816 */ /* 0x004fe40000000031 */
[-C--:B------:R-:W-:Y:S01]  /*ce10*/  LEA.HI.X.SX32 R65, R85, R42.reuse, 0x1, P0 ;  /* 0x0000002a55417211 */ /* 0x080fe200000f0eff */
[----:B------:R-:W-:Y:S01]  /*ce20*/  IMAD R85, R40, 0x4, R77 ;  /* 0x0000000428557824 */ /* 0x000fe200078e024d */
[CC--:B------:R-:W-:Y:S01]  /*ce30*/  LEA R158, P3, R69.reuse, R41.reuse, 0x1 ;  /* 0x00000029459e7211 */ /* 0x0c0fe200078608ff */
[----:B------:R1:W-:Y:S03]  /*ce40*/  STG.E.U16 desc[UR10][R60.64], R49 ;  /* 0x000000313c007986 */ /* 0x0003e6000c10150a */
[----:B------:R-:W-:Y:S01]  /*ce50*/  LEA.HI.X.SX32 R159, R69, R42, 0x1, P3 ;  /* 0x0000002a459f7211 */ /* 0x000fe200018f0eff */
[----:B------:R2:W-:Y:S01]  /*ce60*/  STG.E.U16 desc[UR10][R62.64], R55 ;  /* 0x000000373e007986 */ /* 0x0005e2000c10150a */
[----:B------:R-:W-:-:S03]  /*ce70*/  LEA R164, P3, R85, R41, 0x1 ;  /* 0x0000002955a47211 */ /* 0x000fc600078608ff */
[----:B------:R3:W-:Y:S01]  /*ce80*/  STG.E.U16 desc[UR10][R46.64], R45 ;  /* 0x0000002d2e007986 */ /* 0x0007e2000c10150a */
[----:B------:R-:W-:Y:S02]  /*ce90*/  LEA.HI.X.SX32 R165, R85, R42, 0x1, P3 ;  /* 0x0000002a55a57211 */ /* 0x000fe400018f0eff */
[----:B-1----:R-:W-:Y:S01]  /*cea0*/  LEA R60, P0, R89, R41, 0x1 ;  /* 0x00000029593c7211 */ /* 0x002fe200078008ff */
[----:B0-----:R-:W-:Y:S01]  /*ceb0*/  STG.E.U16 desc[UR10][R52.64], R56 ;  /* 0x0000003834007986 */ /* 0x001fe2000c10150a */
[----:B--2---:R-:W-:-:S03]  /*cec0*/  LEA R63, R40, R85, 0x2 ;  /* 0x00000055283f7211 */ /* 0x004fc600078e10ff */
[----:B------:R-:W0:Y:S01]  /*ced0*/  LDS.128 R48, [R44] ;  /* 0x000000002c307984 */ /* 0x000e220000000c00 */
[-C--:B------:R-:W-:Y:S02]  /*cee0*/  LEA.HI.X.SX32 R61, R89, R42.reuse, 0x1, P0 ;  /* 0x0000002a593d7211 */ /* 0x080fe400000f0eff */
[CC--:B------:R-:W-:Y:S01]  /*cef0*/  LEA R54, P0, R99.reuse, R41.reuse, 0x1 ;  /* 0x0000002963367211 */ /* 0x0c0fe200078008ff */
[----:B------:R-:W-:Y:S01]  /*cf00*/  IMAD R89, R40, 0x4, R63 ;  /* 0x0000000428597824 */ /* 0x000fe200078e023f */
[----:B---3--:R-:W-:Y:S02]  /*cf10*/  PRMT R47, R56, 0x7632, R47 ;  /* 0x00007632382f7816 */ /* 0x008fe4000000002f */
[-C--:B------:R-:W-:Y:S01]  /*cf20*/  LEA.HI.X.SX32 R55, R99, R42.reuse, 0x1, P0 ;  /* 0x0000002a63377211 */ /* 0x080fe200000f0eff */
[C---:B------:R-:W-:Y:S01]  /*cf30*/  IMAD R115, R40.reuse, 0x4, R89 ;  /* 0x0000000428737824 */ /* 0x040fe200078e0259 */
[-C--:B------:R-:W-:Y:S01]  /*cf40*/  LEA R46, P0, R91, R41.reuse, 0x1 ;  /* 0x000000295b2e7211 */ /* 0x080fe200078008ff */
[----:B------:R1:W-:Y:S01]  /*cf50*/  STG.E.U16 desc[UR10][R64.64], R47 ;  /* 0x0000002f40007986 */ /* 0x0003e2000c10150a */
[----:B------:R-:W-:Y:S01]  /*cf60*/  PRMT R45, R57, 0x7632, R45 ;  /* 0x00007632392d7816 */ /* 0x000fe2000000002d */
[C---:B------:R-:W-:Y:S01]  /*cf70*/  IMAD R99, R40.reuse, 0x4, R115 ;  /* 0x0000000428637824 */ /* 0x040fe200078e0273 */
[C---:B------:R-:W-:Y:S01]  /*cf80*/  LEA R170, P3, R115.reuse, R41, 0x1 ;  /* 0x0000002973aa7211 */ /* 0x040fe200078608ff */
[----:B------:R2:W-:Y:S03]  /*cf90*/  STG.E.U16 desc[UR10][R60.64], R57 ;  /* 0x000000393c007986 */ /* 0x0005e6000c10150a */
[-C--:B------:R-:W-:Y:S01]  /*cfa0*/  LEA.HI.X.SX32 R171, R115, R42.reuse, 0x1, P3 ;  /* 0x0000002a73ab7211 */ /* 0x080fe200018f0eff */
[----:B------:R3:W-:Y:S01]  /*cfb0*/  STG.E.U16 desc[UR10][R54.64], R45 ;  /* 0x0000002d36007986 */ /* 0x0007e2000c10150a */
[----:B-1----:R-:W-:Y:S01]  /*cfc0*/  IMAD R65, R40, 0x4, R99 ;  /* 0x0000000428417824 */ /* 0x002fe200078e0263 */
[----:B------:R-:W-:-:S02]  /*cfd0*/  LEA.HI.X.SX32 R47, R91, R42, 0x1, P0 ;  /* 0x0000002a5b2f7211 */ /* 0x000fc400000f0eff */
[-C--:B------:R-:W-:Y:S01]  /*cfe0*/  LEA R52, P0, R93, R41.reuse, 0x1 ;  /* 0x000000295d347211 */ /* 0x080fe200078008ff */
[C---:B------:R-:W-:Y:S01]  /*cff0*/  IMAD R91, R40.reuse, 0x4, R65 ;  /* 0x00000004285b7824 */ /* 0x040fe200078e0241 */
[-C--:B--2---:R-:W-:Y:S01]  /*d000*/  LEA R60, P2, R97, R41.reuse, 0x1 ;  /* 0x00000029613c7211 */ /* 0x084fe200078408ff */
[----:B------:R-:W-:Y:S01]  /*d010*/  STG.E.U16 desc[UR10][R46.64], R58 ;  /* 0x0000003a2e007986 */ /* 0x000fe2000c10150a */
[----:B------:R-:W-:Y:S01]  /*d020*/  LEA.HI.X.SX32 R53, R93, R42, 0x1, P0 ;  /* 0x0000002a5d357211 */ /* 0x000fe200000f0eff */
[----:B------:R-:W-:Y:S01]  /*d030*/  IMAD R93, R40, 0x4, R91 ;  /* 0x00000004285d7824 */ /* 0x000fe200078e025b */
[----:B------:R-:W-:Y:S02]  /*d040*/  LEA R56, P0, R101, R41, 0x1 ;  /* 0x0000002965387211 */ /* 0x000fe400078008ff */
[----:B---3--:R-:W-:Y:S02]  /*d050*/  PRMT R55, R58, 0x7632, R55 ;  /* 0x000076323a377816 */ /* 0x008fe40000000037 */
[----:B------:R-:W-:-:S02]  /*d060*/  LEA R117, R40, R93, 0x2 ;  /* 0x0000005d28757211 */ /* 0x000fc400078e10ff */
[-C--:B------:R-:W-:Y:S01]  /*d070*/  LEA.HI.X.SX32 R57, R101, R42.reuse, 0x1, P0 ;  /* 0x0000002a65397211 */ /* 0x080fe200000f0eff */
[----:B------:R1:W-:Y:S01]  /*d080*/  STG.E.U16 desc[UR10][R52.64], R55 ;  /* 0x0000003734007986 */ /* 0x0003e2000c10150a */
[----:B------:R-:W-:Y:S01]  /*d090*/  LEA.HI.X.SX32 R61, R97, R42, 0x1, P2 ;  /* 0x0000002a613d7211 */ /* 0x000fe200010f0eff */
[C---:B------:R-:W-:Y:S01]  /*d0a0*/  IMAD R101, R40.reuse, 0x4, R117 ;  /* 0x0000000428657824 */ /* 0x040fe200078e0275 */
[-C--:B------:R-:W-:Y:S01]  /*d0b0*/  LEA R54, P0, R71, R41.reuse, 0x1 ;  /* 0x0000002947367211 */ /* 0x080fe200078008ff */
[----:B------:R-:W-:Y:S01]  /*d0c0*/  STG.E.U16 desc[UR10][R56.64], R59 ;  /* 0x0000003b38007986 */ /* 0x000fe2000c10150a */
[----:B------:R-:W-:Y:S01]  /*d0d0*/  PRMT R45, R59, 0x7632, R45 ;  /* 0x000076323b2d7816 */ /* 0x000fe2000000002d */
[----:B------:R-:W-:Y:S01]  /*d0e0*/  IMAD R97, R40, 0x4, R101 ;  /* 0x0000000428617824 */ /* 0x000fe200078e0265 */
[----:B------:R-:W-:-:S03]  /*d0f0*/  LEA R176, P3, R91, R41, 0x1 ;  /* 0x000000295bb07211 */ /* 0x000fc600078608ff */
[----:B------:R2:W-:Y:S01]  /*d100*/  STG.E.U16 desc[UR10][R60.64], R45 ;  /* 0x0000002d3c007986 */ /* 0x0005e2000c10150a */
[-C--:B------:R-:W-:Y:S02]  /*d110*/  LEA.HI.X.SX32 R177, R91, R42.reuse, 0x1, P3 ;  /* 0x0000002a5bb17211 */ /* 0x080fe400018f0eff */
[-C--:B-1----:R-:W-:Y:S01]  /*d120*/  LEA.HI.X.SX32 R55, R71, R42.reuse, 0x1, P0 ;  /* 0x0000002a47377211 */ /* 0x082fe200000f0eff */
[C---:B------:R-:W-:Y:S01]  /*d130*/  IMAD R71, R40.reuse, 0x4, R97 ;  /* 0x0000000428477824 */ /* 0x040fe200078e0261 */
[-C--:B------:R-:W-:Y:S02]  /*d140*/  LEA R46, P0, R103, R41.reuse, 0x1 ;  /* 0x00000029672e7211 */ /* 0x080fe400078008ff */
[-C--:B------:R-:W-:Y:S01]  /*d150*/  LEA R182, P3, R101, R41.reuse, 0x1 ;  /* 0x0000002965b67211 */ /* 0x080fe200078608ff */
[C---:B------:R-:W-:Y:S01]  /*d160*/  IMAD R119, R40.reuse, 0x4, R71 ;  /* 0x0000000428777824 */ /* 0x040fe200078e0247 */
[----:B------:R-:W-:Y:S01]  /*d170*/  LEA.HI.X.SX32 R47, R103, R42, 0x1, P0 ;  /* 0x0000002a672f7211 */ /* 0x000fe200000f0eff */
[----:B0-----:R0:W-:Y:S01]  /*d180*/  STG.E.U16 desc[UR10][R54.64], R48 ;  /* 0x0000003036007986 */ /* 0x0011e2000c10150a */
[----:B------:R-:W-:Y:S01]  /*d190*/  LEA R52, P0, R79, R41, 0x1 ;  /* 0x000000294f347211 */ /* 0x000fe200078008ff */
[----:B------:R-:W-:Y:S01]  /*d1a0*/  IMAD R103, R40, 0x4, R119 ;  /* 0x0000000428677824 */ /* 0x000fe200078e0277 */
[----:B--2---:R-:W-:-:S02]  /*d1b0*/  PRMT R45, R49, 0x7632, R45 ;  /* 0x00007632312d7816 */ /* 0x004fc4000000002d */
[-C--:B------:R-:W-:Y:S01]  /*d1c0*/  LEA.HI.X.SX32 R53, R79, R42.reuse, 0x1, P0 ;  /* 0x0000002a4f357211 */ /* 0x080fe200000f0eff */
[C---:B------:R-:W-:Y:S01]  /*d1d0*/  IMAD R79, R40.reuse, 0x4, R103 ;  /* 0x00000004284f7824 */ /* 0x040fe200078e0267 */
[----:B------:R-:W-:Y:S02]  /*d1e0*/  LEA R56, P0, R87, R41, 0x1 ;  /* 0x0000002957387211 */ /* 0x000fe400078008ff */
[-C--:B------:R-:W-:Y:S02]  /*d1f0*/  LEA.HI.X.SX32 R183, R101, R42.reuse, 0x1, P3 ;  /* 0x0000002a65b77211 */ /* 0x080fe400018f0eff */
[C---:B------:R-:W-:Y:S02]  /*d200*/  LEA R61, R40.reuse, R79, 0x2 ;  /* 0x0000004f283d7211 */ /* 0x040fe400078e10ff */
[----:B------:R-:W-:Y:S02]  /*d210*/  LEA.HI.X.SX32 R57, R87, R42, 0x1, P0 ;  /* 0x0000002a57397211 */ /* 0x000fe400000f0eff */
[----:B------:R-:W-:Y:S01]  /*d220*/  LEA R58, P0, R67, R41, 0x1 ;  /* 0x00000029433a7211 */ /* 0x000fe200078008ff */
[----:B------:R-:W-:Y:S01]  /*d230*/  IMAD R87, R40, 0x4, R61 ;  /* 0x0000000428577824 */ /* 0x000fe200078e023d */
[----:B0-----:R-:W-:-:S02]  /*d240*/  PRMT R55, R48, 0x7632, R55 ;  /* 0x0000763230377816 */ /* 0x001fc40000000037 */
[-C--:B------:R-:W-:Y:S01]  /*d250*/  LEA.HI.X.SX32 R59, R67, R42.reuse, 0x1, P0 ;  /* 0x0000002a433b7211 */ /* 0x080fe200000f0eff */
[C---:B------:R-:W-:Y:S01]  /*d260*/  IMAD R67, R40.reuse, 0x4, R87 ;  /* 0x0000000428437824 */ /* 0x040fe200078e0257 */
[-C--:B------:R-:W-:Y:S01]  /*d270*/  LEA R54, P0, R81, R41.reuse, 0x1 ;  /* 0x0000002951367211 */ /* 0x080fe200078008ff */
[----:B------:R0:W-:Y:S01]  /*d280*/  STG.E.U16 desc[UR10][R46.64], R55 ;  /* 0x000000372e007986 */ /* 0x0001e2000c10150a */
[-C--:B------:R-:W-:Y:S01]  /*d290*/  LEA R48, P2, R105, R41.reuse, 0x1 ;  /* 0x0000002969307211 */ /* 0x080fe200078408ff */
[----:B------:R-:W-:Y:S01]  /*d2a0*/  IMAD R121, R40, 0x4, R67 ;  /* 0x0000000428797824 */ /* 0x000fe200078e0243 */
[CC--:B------:R-:W-:Y:S01]  /*d2b0*/  LEA R188, P3, R119.reuse, R41.reuse, 0x1 ;  /* 0x0000002977bc7211 */ /* 0x0c0fe200078608ff */
[----:B------:R1:W-:Y:S03]  /*d2c0*/  STG.E.U16 desc[UR10][R52.64], R49 ;  /* 0x0000003134007986 */ /* 0x0003e6000c10150a */
[----:B------:R-:W-:Y:S01]  /*d2d0*/  LEA.HI.X.SX32 R189, R119, R42, 0x1, P3 ;  /* 0x0000002a77bd7211 */ /* 0x000fe200018f0eff */
[----:B------:R2:W-:Y:S01]  /*d2e0*/  STG.E.U16 desc[UR10][R56.64], R45 ;  /* 0x0000002d38007986 */ /* 0x0005e2000c10150a */
[----:B------:R-:W-:-:S02]  /*d2f0*/  LEA R194, P3, R61, R41, 0x1 ;  /* 0x000000293dc27211 */ /* 0x000fc400078608ff */
[-C--:B0-----:R-:W-:Y:S01]  /*d300*/  LEA.HI.X.SX32 R55, R81, R42.reuse, 0x1, P0 ;  /* 0x0000002a51377211 */ /* 0x081fe200000f0eff */
[----:B------:R-:W-:Y:S01]  /*d310*/  IMAD R81, R40, 0x4, R121 ;  /* 0x0000000428517824 */ /* 0x000fe200078e0279 */
[----:B------:R-:W-:Y:S01]  /*d320*/  PRMT R47, R50, 0x7632, R47 ;  /* 0x00007632322f7816 */ /* 0x000fe2000000002f */
[----:B------:R0:W-:Y:S01]  /*d330*/  STG.E.U16 desc[UR10][R58.64], R50 ;  /* 0x000000323a007986 */ /* 0x0001e2000c10150a */
[-C--:B------:R-:W-:Y:S01]  /*d340*/  LEA R46, P0, R95, R41.reuse, 0x1 ;  /* 0x000000295f2e7211 */ /* 0x080fe200078008ff */
[C---:B------:R-:W-:Y:S01]  /*d350*/  IMAD R123, R40.reuse, 0x4, R81 ;  /* 0x00000004287b7824 */ /* 0x040fe200078e0251 */
[----:B-1----:R-:W-:Y:S01]  /*d360*/  LEA.HI.X.SX32 R49, R105, R42, 0x1, P2 ;  /* 0x0000002a69317211 */ /* 0x002fe200010f0eff */
[----:B------:R1:W-:Y:S01]  /*d370*/  STG.E.U16 desc[UR10][R54.64], R47 ;  /* 0x0000002f36007986 */ /* 0x0003e2000c10150a */
[----:B--2---:R-:W-:Y:S01]  /*d380*/  PRMT R56, R51, 0x7632, R56 ;  /* 0x0000763233387816 */ /* 0x004fe20000000038 */
[----:B------:R-:W-:Y:S01]  /*d390*/  IMAD R57, R40, 0x4, R123 ;  /* 0x0000000428397824 */ /* 0x000fe200078e027b */
[----:B------:R-:W-:-:S02]  /*d3a0*/  LEA R228, P2, R75, R41, 0x1 ;  /* 0x000000294be47211 */ /* 0x000fc400078408ff */
[-C--:B------:R-:W-:Y:S02]  /*d3b0*/  LEA.HI.X.SX32 R195, R61, R42.reuse, 0x1, P3 ;  /* 0x0000002a3dc37211 */ /* 0x080fe400018f0eff */
[-C--:B------:R-:W-:Y:S02]  /*d3c0*/  LEA.HI.X.SX32 R229, R75, R42.reuse, 0x1, P2 ;  /* 0x0000002a4be57211 */ /* 0x080fe400010f0eff */
[C---:B0-----:R-:W-:Y:S02]  /*d3d0*/  LEA R59, R40.reuse, R57, 0x2 ;  /* 0x00000039283b7211 */ /* 0x041fe400078e10ff */
[-C--:B------:R-:W-:Y:S02]  /*d3e0*/  LEA R234, P2, R111, R41.reuse, 0x1 ;  /* 0x000000296fea7211 */ /* 0x080fe400078408ff */
[----:B-1----:R-:W-:Y:S01]  /*d3f0*/  LEA.HI.X.SX32 R47, R95, R42, 0x1, P0 ;  /* 0x0000002a5f2f7211 */ /* 0x002fe200000f0eff */
[----:B------:R-:W-:Y:S01]  /*d400*/  IMAD R55, R40, 0x4, R59 ;  /* 0x0000000428377824 */ /* 0x000fe200078e023b */
[----:B------:R-:W-:-:S02]  /*d410*/  LEA R52, P0, R83, R41, 0x1 ;  /* 0x0000002953347211 */ /* 0x000fc400078008ff */
[-C--:B------:R-:W-:Y:S01]  /*d420*/  LEA.HI.X.SX32 R235, R111, R42.reuse, 0x1, P2 ;  /* 0x0000002a6feb7211 */ /* 0x080fe200010f0eff */
[----:B------:R0:W-:Y:S01]  /*d430*/  STG.E.U16 desc[UR10][R46.64], R51 ;  /* 0x000000332e007986 */ /* 0x0001e2000c10150a */
[-C--:B------:R-:W-:Y:S01]  /*d440*/  LEA.HI.X.SX32 R53, R83, R42.reuse, 0x1, P0 ;  /* 0x0000002a53357211 */ /* 0x080fe200000f0eff */
[C---:B------:R-:W-:Y:S01]  /*d450*/  IMAD R83, R40.reuse, 0x4, R55 ;  /* 0x0000000428537824 */ /* 0x040fe200078e0237 */
[-C--:B------:R-:W-:Y:S01]  /*d460*/  LEA R224, P0, R73, R41.reuse, 0x1 ;  /* 0x0000002949e07211 */ /* 0x080fe200078008ff */
[----:B------:R1:W-:Y:S01]  /*d470*/  STG.E.U16 desc[UR10][R48.64], R56 ;  /* 0x0000003830007986 */ /* 0x0003e2000c10150a */
[-C--:B------:R-:W-:Y:S02]  /*d480*/  LEA R162, P2, R77, R41.reuse, 0x1 ;  /* 0x000000294da27211 */ /* 0x080fe400078408ff */
[-C--:B------:R-:W-:Y:S01]  /*d490*/  LEA.HI.X.SX32 R225, R73, R42.reuse, 0x1, P0 ;  /* 0x0000002a49e17211 */ /* 0x080fe200000f0eff */
[C---:B------:R-:W-:Y:S01]  /*d4a0*/  IMAD R73, R40.reuse, 0x4, R83 ;  /* 0x0000000428497824 */ /* 0x040fe200078e0253 */
[----:B------:R-:W-:Y:S01]  /*d4b0*/  LEA R226, P0, R107, R41, 0x1 ;  /* 0x000000296be27211 */ /* 0x000fe200078008ff */
[----:B------:R2:W-:Y:S01]  /*d4c0*/  STG.E.U16 desc[UR10][R52.64], R36 ;  /* 0x0000002434007986 */ /* 0x0005e2000c10150a */
[-C--:B------:R-:W-:Y:S01]  /*d4d0*/  LEA.HI.X.SX32 R163, R77, R42.reuse, 0x1, P2 ;  /* 0x0000002a4da37211 */ /* 0x080fe200010f0eff */
[----:B0-----:R-:W-:Y:S01]  /*d4e0*/  IMAD R47, R40, 0x4, R73 ;  /* 0x00000004282f7824 */ /* 0x001fe200078e0249 */
[----:B------:R-:W-:-:S02]  /*d4f0*/  LEA.HI.X.SX32 R227, R107, R42, 0x1, P0 ;  /* 0x0000002a6be37211 */ /* 0x000fc400000f0eff */
[-C--:B------:R-:W-:Y:S01]  /*d500*/  LEA R232, P0, R109, R41.reuse, 0x1 ;  /* 0x000000296de87211 */ /* 0x080fe200078008ff */
[C---:B------:R-:W-:Y:S01]  /*d510*/  IMAD R43, R40.reuse, 0x4, R47 ;  /* 0x00000004282b7824 */ /* 0x040fe200078e022f */
[-C--:B------:R-:W-:Y:S02]  /*d520*/  LEA R168, P2, R89, R41.reuse, 0x1 ;  /* 0x0000002959a87211 */ /* 0x080fe400078408ff */
[-C--:B------:R-:W-:Y:S01]  /*d530*/  LEA.HI.X.SX32 R233, R109, R42.reuse, 0x1, P0 ;  /* 0x0000002a6de97211 */ /* 0x080fe200000f0eff */
[C---:B-1----:R-:W-:Y:S01]  /*d540*/  IMAD R49, R40.reuse, 0x4, R43 ;  /* 0x0000000428317824 */ /* 0x042fe200078e022b */
[----:B------:R-:W-:Y:S02]  /*d550*/  LEA R160, P0, R113, R41, 0x1 ;  /* 0x0000002971a07211 */ /* 0x000fe400078008ff */
[----:B------:R-:W-:Y:S02]  /*d560*/  LEA.HI.X.SX32 R169, R89, R42, 0x1, P2 ;  /* 0x0000002a59a97211 */ /* 0x000fe400010f0eff */
[----:B------:R-:W-:-:S02]  /*d570*/  LEA R51, R40, R49, 0x2 ;  /* 0x0000003128337211 */ /* 0x000fc400078e10ff */
[-C--:B------:R-:W-:Y:S02]  /*d580*/  LEA.HI.X.SX32 R161, R113, R42.reuse, 0x1, P0 ;  /* 0x0000002a71a17211 */ /* 0x080fe400000f0eff */
[-C--:B------:R-:W-:Y:S01]  /*d590*/  LEA R166, P0, R63, R41.reuse, 0x1 ;  /* 0x000000293fa67211 */ /* 0x080fe200078008ff */
[C---:B--2---:R-:W-:Y:S01]  /*d5a0*/  IMAD R53, R40.reuse, 0x4, R51 ;  /* 0x0000000428357824 */ /* 0x044fe200078e0233 */
[-C--:B------:R-:W-:Y:S02]  /*d5b0*/  LEA R174, P2, R65, R41.reuse, 0x1 ;  /* 0x0000002941ae7211 */ /* 0x080fe400078408ff */
[-C--:B------:R-:W-:Y:S01]  /*d5c0*/  LEA.HI.X.SX32 R167, R63, R42.reuse, 0x1, P0 ;  /* 0x0000002a3fa77211 */ /* 0x080fe200000f0eff */
[C---:B------:R-:W-:Y:S01]  /*d5d0*/  IMAD R69, R40.reuse, 0x4, R53 ;  /* 0x0000000428457824 */ /* 0x040fe200078e0235 */
[----:B------:R-:W-:Y:S02]  /*d5e0*/  LEA.HI.X.SX32 R175, R65, R42, 0x1, P2 ;  /* 0x0000002a41af7211 */ /* 0x000fe400010f0eff */
[-C--:B------:R-:W-:Y:S01]  /*d5f0*/  LEA R180, P2, R117, R41.reuse, 0x1 ;  /* 0x0000002975b47211 */ /* 0x080fe200078408ff */
[----:B------:R-:W-:Y:S01]  /*d600*/  IMAD R75, R40, 0x4, R69 ;  /* 0x00000004284b7824 */ /* 0x000fe200078e0245 */
[----:B------:R-:W-:-:S02]  /*d610*/  LEA R172, P0, R99, R41, 0x1 ;  /* 0x0000002963ac7211 */ /* 0x000fc400078008ff */
[-C--:B------:R-:W-:Y:S01]  /*d620*/  LEA.HI.X.SX32 R181, R117, R42.reuse, 0x1, P2 ;  /* 0x0000002a75b57211 */ /* 0x080fe200010f0eff */
[C---:B------:R-:W-:Y:S01]  /*d630*/  IMAD R63, R40.reuse, 0x4, R75 ;  /* 0x00000004283f7824 */ /* 0x040fe200078e024b */
[-C--:B------:R-:W-:Y:S02]  /*d640*/  LEA R186, P2, R71, R41.reuse, 0x1 ;  /* 0x0000002947ba7211 */ /* 0x080fe400078408ff */
[-C--:B------:R-:W-:Y:S01]  /*d650*/  LEA.HI.X.SX32 R173, R99, R42.reuse, 0x1, P0 ;  /* 0x0000002a63ad7211 */ /* 0x080fe200000f0eff */
[C---:B------:R-:W-:Y:S01]  /*d660*/  IMAD R77, R40.reuse, 0x4, R63 ;  /* 0x00000004284d7824 */ /* 0x040fe200078e023f */
[----:B------:R-:W-:Y:S02]  /*d670*/  LEA R178, P0, R93, R41, 0x1 ;  /* 0x000000295db27211 */ /* 0x000fe400078008ff */
[-C--:B------:R-:W-:Y:S01]  /*d680*/  LEA.HI.X.SX32 R187, R71, R42.reuse, 0x1, P2 ;  /* 0x0000002a47bb7211 */ /* 0x080fe200010f0eff */
[----:B------:R-:W-:Y:S01]  /*d690*/  IMAD R65, R40, 0x4, R77 ;  /* 0x0000000428417824 */ /* 0x000fe200078e024d */
[----:B------:R-:W-:-:S02]  /*d6a0*/  LEA.HI.X.SX32 R179, R93, R42, 0x1, P0 ;  /* 0x0000002a5db37211 */ /* 0x000fc400000f0eff */
[----:B------:R-:W-:Y:S02]  /*d6b0*/  LEA R184, P0, R97, R41, 0x1 ;  /* 0x0000002961b87211 */ /* 0x000fe400078008ff */
[C---:B------:R-:W-:Y:S02]  /*d6c0*/  LEA R85, R40.reuse, R65, 0x2 ;  /* 0x0000004128557211 */ /* 0x040fe400078e10ff */
[-C--:B------:R-:W-:Y:S02]  /*d6d0*/  LEA R192, P2, R79, R41.reuse, 0x1 ;  /* 0x000000294fc07211 */ /* 0x080fe400078408ff */
[-C--:B------:R-:W-:Y:S01]  /*d6e0*/  LEA.HI.X.SX32 R185, R97, R42.reuse, 0x1, P0 ;  /* 0x0000002a61b97211 */ /* 0x080fe200000f0eff */
[C---:B------:R-:W-:Y:S01]  /*d6f0*/  IMAD R89, R40.reuse, 0x4, R85 ;  /* 0x0000000428597824 */ /* 0x040fe200078e0255 */
[----:B------:R-:W-:Y:S02]  /*d700*/  LEA R190, P0, R103, R41, 0x1 ;  /* 0x0000002967be7211 */ /* 0x000fe400078008ff */
[-C--:B------:R-:W-:Y:S01]  /*d710*/  LEA.HI.X.SX32 R193, R79, R42.reuse, 0x1, P2 ;  /* 0x0000002a4fc17211 */ /* 0x080fe200010f0eff */
[----:B------:R-:W-:Y:S01]  /*d720*/  IMAD R91, R40, 0x4, R89 ;  /* 0x00000004285b7824 */ /* 0x000fe200078e0259 */
[----:B------:R-:W-:-:S02]  /*d730*/  LEA.HI.X.SX32 R191, R103, R42, 0x1, P0 ;  /* 0x0000002a67bf7211 */ /* 0x000fc400000f0eff */
[-C--:B------:R-:W-:Y:S01]  /*d740*/  LEA R196, P0, R87, R41.reuse, 0x1 ;  /* 0x0000002957c47211 */ /* 0x080fe200078008ff */
[C---:B------:R-:W-:Y:S01]  /*d750*/  IMAD R71, R40.reuse, 0x4, R91 ;  /* 0x0000000428477824 */ /* 0x040fe200078e025b */
[-C--:B------:R-:W-:Y:S02]  /*d760*/  LEA R200, P3, R121, R41.reuse, 0x1 ;  /* 0x0000002979c87211 */ /* 0x080fe400078608ff */
[-C--:B------:R-:W-:Y:S01]  /*d770*/  LEA.HI.X.SX32 R197, R87, R42.reuse, 0x1, P0 ;  /* 0x0000002a57c57211 */ /* 0x080fe200000f0eff */
[C---:B------:R-:W-:Y:S01]  /*d780*/  IMAD R93, R40.reuse, 0x4, R71 ;  /* 0x00000004285d7824 */ /* 0x040fe200078e0247 */
[-C--:B------:R-:W-:Y:S02]  /*d790*/  LEA R202, P0, R81, R41.reuse, 0x1 ;  /* 0x0000002951ca7211 */ /* 0x080fe400078008ff */
[----:B------:R-:W-:Y:S01]  /*d7a0*/  LEA.HI.X.SX32 R201, R121, R42, 0x1, P3 ;  /* 0x0000002a79c97211 */ /* 0x000fe200018f0eff */
[----:B------:R-:W-:Y:S01]  /*d7b0*/  IMAD R79, R40, 0x4, R93 ;  /* 0x00000004284f7824 */ /* 0x000fe200078e025d */
[----:B------:R-:W-:-:S02]  /*d7c0*/  LEA R206, P3, R57, R41, 0x1 ;  /* 0x0000002939ce7211 */ /* 0x000fc400078608ff */
[-C--:B------:R-:W-:Y:S01]  /*d7d0*/  LEA.HI.X.SX32 R203, R81, R42.reuse, 0x1, P0 ;  /* 0x0000002a51cb7211 */ /* 0x080fe200000f0eff */
[C---:B------:R-:W-:Y:S01]  /*d7e0*/  IMAD R95, R40.reuse, 0x4, R79 ;  /* 0x00000004285f7824 */ /* 0x040fe200078e024f */
[-C--:B------:R-:W-:Y:S02]  /*d7f0*/  LEA.HI.X.SX32 R207, R57, R42.reuse, 0x1, P3 ;  /* 0x0000002a39cf7211 */ /* 0x080fe400018f0eff */
[C---:B------:R-:W-:Y:S02]  /*d800*/  LEA R212, P3, R83.reuse, R41, 0x1 ;  /* 0x0000002953d47211 */ /* 0x040fe400078608ff */
[C---:B------:R-:W-:Y:S02]  /*d810*/  LEA R87, R40.reuse, R95, 0x2 ;  /* 0x0000005f28577211 */ /* 0x040fe400078e10ff */
[----:B------:R-:W-:Y:S02]  /*d820*/  LEA.HI.X.SX32 R213, R83, R42, 0x1, P3 ;  /* 0x0000002a53d57211 */ /* 0x000fe400018f0eff */
[-C--:B------:R-:W-:Y:S01]  /*d830*/  LEA R218, P3, R43, R41.reuse, 0x1 ;  /* 0x000000292bda7211 */ /* 0x080fe200078608ff */
[----:B------:R-:W-:Y:S01]  /*d840*/  IMAD R97, R40, 0x4, R87 ;  /* 0x0000000428617824 */ /* 0x000fe200078e0257 */
[----:B------:R-:W-:-:S02]  /*d850*/  LEA R198, P2, R67, R41, 0x1 ;  /* 0x0000002943c67211 */ /* 0x000fc400078408ff */
[-C--:B------:R-:W-:Y:S01]  /*d860*/  LEA.HI.X.SX32 R219, R43, R42.reuse, 0x1, P3 ;  /* 0x0000002a2bdb7211 */ /* 0x080fe200018f0eff */
[C---:B------:R-:W-:Y:S01]  /*d870*/  IMAD R81, R40.reuse, 0x4, R97 ;  /* 0x0000000428517824 */ /* 0x040fe200078e0261 */
[-C--:B------:R-:W-:Y:S02]  /*d880*/  LEA.HI.X.SX32 R199, R67, R42.reuse, 0x1, P2 ;  /* 0x0000002a43c77211 */ /* 0x080fe400010f0eff */
[-C--:B------:R-:W-:Y:S01]  /*d890*/  LEA R204, P2, R123, R41.reuse, 0x1 ;  /* 0x000000297bcc7211 */ /* 0x080fe200078408ff */
[C---:B------:R-:W-:Y:S01]  /*d8a0*/  IMAD R99, R40.reuse, 0x4, R81 ;  /* 0x0000000428637824 */ /* 0x040fe200078e0251 */
[-C--:B------:R-:W-:Y:S02]  /*d8b0*/  LEA R208, P0, R59, R41.reuse, 0x1 ;  /* 0x000000293bd07211 */ /* 0x080fe400078008ff */
[----:B------:R-:W-:Y:S01]  /*d8c0*/  LEA.HI.X.SX32 R205, R123, R42, 0x1, P2 ;  /* 0x0000002a7bcd7211 */ /* 0x000fe200010f0eff */
        /* <DEDUP_REMOVED lines=8> */
[----:B------:R-:W-:Y:S02]  /*d950*/  LEA.HI.X.SX32 R215, R73, R42, 0x1, P0 ;  /* 0x0000002a49d77211 */ /* 0x000fe400000f0eff */
[----:B------:R-:W-:-:S02]  /*d960*/  LEA R103, R40, R43, 0x2 ;  /* 0x0000002b28677211 */ /* 0x000fc400078e10ff */
[-C--:B------:R-:W-:Y:S02]  /*d970*/  LEA R220, P0, R49, R41.reuse, 0x1 ;  /* 0x0000002931dc7211 */ /* 0x080fe400078008ff */
[-C--:B------:R-:W-:Y:S01]  /*d980*/  LEA.HI.X.SX32 R217, R47, R42.reuse, 0x1, P2 ;  /* 0x0000002a2fd97211 */ /* 0x080fe200010f0eff */
[C---:B------:R-:W-:Y:S01]  /*d990*/  IMAD R105, R40.reuse, 0x4, R103 ;  /* 0x0000000428697824 */ /* 0x040fe200078e0267 */
[-C--:B------:R-:W-:Y:S02]  /*d9a0*/  LEA R46, P2, R51, R41.reuse, 0x1 ;  /* 0x00000029332e7211 */ /* 0x080fe400078408ff */
[-C--:B------:R-:W-:Y:S01]  /*d9b0*/  LEA R48, P3, R53, R41.reuse, 0x1 ;  /* 0x0000002935307211 */ /* 0x080fe200078608ff */
[C---:B------:R-:W-:Y:S01]  /*d9c0*/  IMAD R107, R40.reuse, 0x4, R105 ;  /* 0x00000004286b7824 */ /* 0x040fe200078e0269 */
[-C--:B------:R-:W-:Y:S02]  /*d9d0*/  LEA.HI.X.SX32 R221, R49, R42.reuse, 0x1, P0 ;  /* 0x0000002a31dd7211 */ /* 0x080fe400000f0eff */
[----:B------:R-:W-:Y:S01]  /*d9e0*/  LEA R50, P0, R69, R41, 0x1 ;  /* 0x0000002945327211 */ /* 0x000fe200078008ff */
[----:B------:R-:W-:Y:S01]  /*d9f0*/  IMAD R109, R40, 0x4, R107 ;  /* 0x00000004286d7824 */ /* 0x000fe200078e026b */
[----:B------:R-:W-:-:S02]  /*da00*/  LEA.HI.X.SX32 R47, R51, R42, 0x1, P2 ;  /* 0x0000002a332f7211 */ /* 0x000fc400010f0eff */
[-C--:B------:R-:W-:Y:S01]  /*da10*/  LEA.HI.X.SX32 R49, R53, R42.reuse, 0x1, P3 ;  /* 0x0000002a35317211 */ /* 0x080fe200018f0eff */
[C---:B------:R-:W-:Y:S01]  /*da20*/  IMAD R111, R40.reuse, 0x4, R109 ;  /* 0x00000004286f7824 */ /* 0x040fe200078e026d */
[-C--:B------:R-:W-:Y:S02]  /*da30*/  LEA R54, P3, R63, R41.reuse, 0x1 ;  /* 0x000000293f367211 */ /* 0x080fe400078608ff */
[-C--:B------:R-:W-:Y:S01]  /*da40*/  LEA.HI.X.SX32 R51, R69, R42.reuse, 0x1, P0 ;  /* 0x0000002a45337211 */ /* 0x080fe200000f0eff */
[C---:B------:R-:W-:Y:S01]  /*da50*/  IMAD R113, R40.reuse, 0x4, R111 ;  /* 0x0000000428717824 */ /* 0x040fe200078e026f */
[-C--:B------:R-:W-:Y:S02]  /*da60*/  LEA R56, P0, R77, R41.reuse, 0x1 ;  /* 0x000000294d387211 */ /* 0x080fe400078008ff */
[----:B------:R-:W-:Y:S01]  /*da70*/  LEA R52, P2, R75, R41, 0x1 ;  /* 0x000000294b347211 */ /* 0x000fe200078408ff */
[----:B------:R-:W-:Y:S01]  /*da80*/  IMAD R115, R40, 0x4, R113 ;  /* 0x0000000428737824 */ /* 0x000fe200078e0271 */
[----:B------:R-:W-:-:S02]  /*da90*/  LEA.HI.X.SX32 R55, R63, R42, 0x1, P3 ;  /* 0x0000002a3f377211 */ /* 0x000fc400018f0eff */
[----:B------:R-:W-:Y:S02]  /*daa0*/  LEA R60, P3, R85, R41, 0x1 ;  /* 0x00000029553c7211 */ /* 0x000fe400078608ff */
[C---:B------:R-:W-:Y:S02]  /*dab0*/  LEA R117, R40.reuse, R115, 0x2 ;  /* 0x0000007328757211 */ /* 0x040fe400078e10ff */
[-C--:B------:R-:W-:Y:S02]  /*dac0*/  LEA.HI.X.SX32 R57, R77, R42.reuse, 0x1, P0 ;  /* 0x0000002a4d397211 */ /* 0x080fe400000f0eff */
[-C--:B------:R-:W-:Y:S01]  /*dad0*/  LEA R62, P0, R89, R41.reuse, 0x1 ;  /* 0x00000029593e7211 */ /* 0x080fe200078008ff */
[C---:B------:R-:W-:Y:S01]  /*dae0*/  IMAD R119, R40.reuse, 0x4, R117 ;  /* 0x0000000428777824 */ /* 0x040fe200078e0275 */
[-C--:B------:R-:W-:Y:S02]  /*daf0*/  LEA.HI.X.SX32 R53, R75, R42.reuse, 0x1, P2 ;  /* 0x0000002a4b357211 */ /* 0x080fe400010f0eff */
[----:B------:R-:W-:Y:S01]  /*db00*/  LEA R58, P2, R65, R41, 0x1 ;  /* 0x00000029413a7211 */ /* 0x000fe200078408ff */
[----:B------:R-:W-:Y:S01]  /*db10*/  IMAD R121, R40, 0x4, R119 ;  /* 0x0000000428797824 */ /* 0x000fe200078e0277 */
[----:B------:R-:W-:-:S02]  /*db20*/  LEA.HI.X.SX32 R61, R85, R42, 0x1, P3 ;  /* 0x0000002a553d7211 */ /* 0x000fc400018f0eff */
[-C--:B------:R-:W-:Y:S01]  /*db30*/  LEA R66, P3, R71, R41.reuse, 0x1 ;  /* 0x0000002947427211 */ /* 0x080fe200078608ff */
[C---:B------:R-:W-:Y:S01]  /*db40*/  IMAD R123, R40.reuse, 0x4, R121 ;  /* 0x00000004287b7824 */ /* 0x040fe200078e0279 */
        /* <DEDUP_REMOVED lines=8> */
[----:B------:R-:W-:Y:S01]  /*dbd0*/  IMAD R129, R40, 0x4, R127 ;  /* 0x0000000428817824 */ /* 0x000fe200078e027f */
[-C--:B------:R-:W-:Y:S02]  /*dbe0*/  LEA.HI.X.SX32 R69, R93, R42.reuse, 0x1, P0 ;  /* 0x0000002a5d457211 */ /* 0x080fe400000f0eff */
[-C--:B------:R-:W-:Y:S02]  /*dbf0*/  LEA R74, P0, R87, R41.reuse, 0x1 ;  /* 0x00000029574a7211 */ /* 0x080fe400078008ff */
[-C--:B------:R-:W-:Y:S02]  /*dc00*/  LEA.HI.X.SX32 R65, R91, R42.reuse, 0x1, P2 ;  /* 0x0000002a5b417211 */ /* 0x080fe400010f0eff */
[----:B------:R-:W-:Y:S02]  /*dc10*/  LEA R70, P2, R79, R41, 0x1 ;  /* 0x000000294f467211 */ /* 0x000fe400078408ff */
[----:B------:R-:W-:-:S02]  /*dc20*/  LEA.HI.X.SX32 R73, R95, R42, 0x1, P3 ;  /* 0x0000002a5f497211 */ /* 0x000fc400018f0eff */
[-C--:B------:R-:W-:Y:S02]  /*dc30*/  LEA R78, P3, R81, R41.reuse, 0x1 ;  /* 0x00000029514e7211 */ /* 0x080fe400078608ff */
[-C--:B------:R-:W-:Y:S02]  /*dc40*/  LEA.HI.X.SX32 R75, R87, R42.reuse, 0x1, P0 ;  /* 0x0000002a574b7211 */ /* 0x080fe400000f0eff */
[----:B------:R-:W-:Y:S02]  /*dc50*/  LEA R80, P0, R99, R41, 0x1 ;  /* 0x0000002963507211 */ /* 0x000fe400078008ff */
[-C--:B------:R-:W-:Y:S02]  /*dc60*/  LEA.HI.X.SX32 R71, R79, R42.reuse, 0x1, P2 ;  /* 0x0000002a4f477211 */ /* 0x080fe400010f0eff */
[-C--:B------:R-:W-:Y:S02]  /*dc70*/  LEA.HI.X.SX32 R79, R81, R42.reuse, 0x1, P3 ;  /* 0x0000002a514f7211 */ /* 0x080fe400018f0eff */
[----:B------:R-:W-:-:S02]  /*dc80*/  LEA.HI.X.SX32 R81, R99, R42, 0x1, P0 ;  /* 0x0000002a63517211 */ /* 0x000fc400000f0eff */
[C---:B------:R-:W-:Y:S02]  /*dc90*/  LEA R86, P0, R43.reuse, R41, 0x1 ;  /* 0x000000292b567211 */ /* 0x040fe400078008ff */
[C---:B------:R-:W-:Y:S02]  /*dca0*/  LEA R131, R40.reuse, R129, 0x2 ;  /* 0x0000008128837211 */ /* 0x040fe400078e10ff */
        /* <DEDUP_REMOVED lines=16> */
[-C--:B------:R-:W-:Y:S01]  /*ddb0*/  LEA R92, P0, R107, R41.reuse, 0x1 ;  /* 0x000000296b5c7211 */ /* 0x080fe200078008ff */
[C---:B------:R-:W-:Y:S01]  /*ddc0*/  IMAD R141, R40.reuse, 0x4, R139 ;  /* 0x00000004288d7824 */ /* 0x040fe200078e028b */
[-C--:B------:R-:W-:Y:S02]  /*ddd0*/  LEA.HI.X.SX32 R95, R109, R42.reuse, 0x1, P2 ;  /* 0x0000002a6d5f7211 */ /* 0x080fe400010f0eff */
[C---:B------:R-:W-:Y:S02]  /*dde0*/  LEA R100, P2, R115.reuse, R41, 0x1 ;  /* 0x0000002973647211 */ /* 0x040fe400078408ff */
[C---:B------:R-:W-:Y:S02]  /*ddf0*/  LEA R143, R40.reuse, R141, 0x2 ;  /* 0x0000008d288f7211 */ /* 0x040fe400078e10ff */
[-C--:B------:R-:W-:Y:S02]  /*de00*/  LEA.HI.X.SX32 R101, R115, R42.reuse, 0x1, P2 ;  /* 0x0000002a73657211 */ /* 0x080fe400010f0eff */
[----:B------:R-:W-:Y:S01]  /*de10*/  LEA.HI.X.SX32 R91, R105, R42, 0x1, P3 ;  /* 0x0000002a695b7211 */ /* 0x000fe200018f0eff */
[----:B------:R-:W-:Y:S01]  /*de20*/  IMAD R145, R40, 0x4, R143 ;  /* 0x0000000428917824 */ /* 0x000fe200078e028f */
[----:B------:R-:W-:-:S02]  /*de30*/  LEA R106, P2, R121, R41, 0x1 ;  /* 0x00000029796a7211 */ /* 0x000fc400078408ff */
[-C--:B------:R-:W-:Y:S01]  /*de40*/  LEA R96, P3, R111, R41.reuse, 0x1 ;  /* 0x000000296f607211 */ /* 0x080fe200078608ff */
[C---:B------:R-:W-:Y:S01]  /*de50*/  IMAD R147, R40.reuse, 0x4, R145 ;  /* 0x0000000428937824 */ /* 0x040fe200078e0291 */
[-C--:B------:R-:W-:Y:S02]  /*de60*/  LEA.HI.X.SX32 R93, R107, R42.reuse, 0x1, P0 ;  /* 0x0000002a6b5d7211 */ /* 0x080fe400000f0eff */
[-C--:B------:R-:W-:Y:S01]  /*de70*/  LEA R98, P0, R113, R41.reuse, 0x1 ;  /* 0x0000002971627211 */ /* 0x080fe200078008ff */
[----:B------:R-:W-:Y:S01]  /*de80*/  IMAD R149, R40, 0x4, R147 ;  /* 0x0000000428957824 */ /* 0x000fe200078e0293 */
[-C--:B------:R-:W-:Y:S02]  /*de90*/  LEA.HI.X.SX32 R107, R121, R42.reuse, 0x1, P2 ;  /* 0x0000002a796b7211 */ /* 0x080fe400010f0eff */
[----:B------:R-:W-:Y:S02]  /*dea0*/  LEA.HI.X.SX32 R97, R111, R42, 0x1, P3 ;  /* 0x0000002a6f617211 */ /* 0x000fe400018f0eff */
[----:B------:R-:W-:-:S02]  /*deb0*/  LEA R112, P2, R127, R41, 0x1 ;  /* 0x000000297f707211 */ /* 0x000fc400078408ff */
[-C--:B------:R-:W-:Y:S02]  /*dec0*/  LEA R102, P3, R117, R41.reuse, 0x1 ;  /* 0x0000002975667211 */ /* 0x080fe400078608ff */
[-C--:B------:R-:W-:Y:S02]  /*ded0*/  LEA.HI.X.SX32 R99, R113, R42.reuse, 0x1, P0 ;  /* 0x0000002a71637211 */ /* 0x080fe400000f0eff */
[-C--:B------:R-:W-:Y:S02]  /*dee0*/  LEA R104, P0, R119, R41.reuse, 0x1 ;  /* 0x0000002977687211 */ /* 0x080fe400078008ff */
[-C--:B------:R-:W-:Y:S02]  /*def0*/  LEA.HI.X.SX32 R113, R127, R42.reuse, 0x1, P2 ;  /* 0x0000002a7f717211 */ /* 0x080fe400010f0eff */
[----:B------:R-:W-:Y:S02]  /*df00*/  LEA.HI.X.SX32 R103, R117, R42, 0x1, P3 ;  /* 0x0000002a75677211 */ /* 0x000fe400018f0eff */
[----:B------:R-:W-:-:S02]  /*df10*/  LEA R118, P2, R43, R41, 0x1 ;  /* 0x000000292b767211 */ /* 0x000fc400078408ff */
[-C--:B------:R-:W-:Y:S02]  /*df20*/  LEA R108, P3, R123, R41.reuse, 0x1 ;  /* 0x000000297b6c7211 */ /* 0x080fe400078608ff */
[-C--:B------:R-:W-:Y:S02]  /*df30*/  LEA.HI.X.SX32 R105, R119, R42.reuse, 0x1, P0 ;  /* 0x0000002a77697211 */ /* 0x080fe400000f0eff */
        /* <DEDUP_REMOVED lines=9> */
[-C--:B------:R-:W-:Y:S02]  /*dfd0*/  LEA.HI.X.SX32 R111, R125, R42.reuse, 0x1, P0 ;  /* 0x0000002a7d6f7211 */ /* 0x080fe400000f0eff */
[----:B------:R-:W-:Y:S02]  /*dfe0*/  LEA.HI.X.SX32 R121, R133, R42, 0x1, P3 ;  /* 0x0000002a85797211 */ /* 0x000fe400018f0eff */
[----:B------:R-:W-:Y:S02]  /*dff0*/  LEA R126, P3, R139, R41, 0x1 ;  /* 0x000000298b7e7211 */ /* 0x000fe400078608ff */
[----:B------:R-:W-:-:S02]  /*e000*/  LEA R155, R40, R153, 0x2 ;  /* 0x00000099289b7211 */ /* 0x000fc400078e10ff */
[-C--:B------:R-:W-:Y:S02]  /*e010*/  LEA.HI.X.SX32 R127, R139, R42.reuse, 0x1, P3 ;  /* 0x0000002a8b7f7211 */ /* 0x080fe400018f0eff */
[-C--:B------:R-:W-:Y:S01]  /*e020*/  LEA R132, P3, R145, R41.reuse, 0x1 ;  /* 0x0000002991847211 */ /* 0x080fe200078608ff */
[C---:B------:R-:W-:Y:S01]  /*e030*/  IMAD R157, R40.reuse, 0x4, R155 ;  /* 0x00000004289d7824 */ /* 0x040fe200078e029b */
[-C--:B------:R-:W-:Y:S02]  /*e040*/  LEA R116, P0, R131, R41.reuse, 0x1 ;  /* 0x0000002983747211 */ /* 0x080fe400078008ff */
[-C--:B------:R-:W-:Y:S01]  /*e050*/  LEA.HI.X.SX32 R133, R145, R42.reuse, 0x1, P3 ;  /* 0x0000002a91857211 */ /* 0x080fe200018f0eff */
[----:B------:R-:W-:Y:S01]  /*e060*/  IMAD R223, R40, 0x4, R157 ;  /* 0x0000000428df7824 */ /* 0x000fe200078e029d */
[----:B------:R-:W-:Y:S02]  /*e070*/  LEA.HI.X.SX32 R117, R131, R42, 0x1, P0 ;  /* 0x0000002a83757211 */ /* 0x000fe400000f0eff */
[----:B------:R-:W-:-:S02]  /*e080*/  LEA R138, P3, R43, R41, 0x1 ;  /* 0x000000292b8a7211 */ /* 0x000fc400078608ff */
[-C--:B------:R-:W-:Y:S02]  /*e090*/  LEA R122, P0, R135, R41.reuse, 0x1 ;  /* 0x00000029877a7211 */ /* 0x080fe400078008ff */
[-C--:B------:R-:W-:Y:S02]  /*e0a0*/  LEA R124, P2, R137, R41.reuse, 0x1 ;  /* 0x00000029897c7211 */ /* 0x080fe400078408ff */
[-C--:B------:R-:W-:Y:S01]  /*e0b0*/  LEA.HI.X.SX32 R139, R43, R42.reuse, 0x1, P3 ;  /* 0x0000002a2b8b7211 */ /* 0x080fe200018f0eff */
[C---:B------:R-:W-:Y:S01]  /*e0c0*/  IMAD R43, R40.reuse, 0x4, R223 ;  /* 0x00000004282b7824 */ /* 0x040fe200078e02df */
[-C--:B------:R-:W-:Y:S02]  /*e0d0*/  LEA.HI.X.SX32 R123, R135, R42.reuse, 0x1, P0 ;  /* 0x0000002a877b7211 */ /* 0x080fe400000f0eff */
[----:B------:R-:W-:Y:S01]  /*e0e0*/  LEA.HI.X.SX32 R125, R137, R42, 0x1, P2 ;  /* 0x0000002a897d7211 */ /* 0x000fe200010f0eff */
[----:B------:R-:W-:Y:S01]  /*e0f0*/  IMAD R237, R40, 0x4, R43 ;  /* 0x0000000428ed7824 */ /* 0x000fe200078e022b */
[----:B------:R-:W-:-:S02]  /*e100*/  LEA R128, P0, R141, R41, 0x1 ;  /* 0x000000298d807211 */ /* 0x000fc400078008ff */
[-C--:B------:R-:W-:Y:S02]  /*e110*/  LEA R130, P2, R143, R41.reuse, 0x1 ;  /* 0x000000298f827211 */ /* 0x080fe400078408ff */
[-C--:B------:R-:W-:Y:S02]  /*e120*/  LEA R144, P3, R155, R41.reuse, 0x1 ;  /* 0x000000299b907211 */ /* 0x080fe400078608ff */
[-C--:B------:R-:W-:Y:S02]  /*e130*/  LEA.HI.X.SX32 R129, R141, R42.reuse, 0x1, P0 ;  /* 0x0000002a8d817211 */ /* 0x080fe400000f0eff */
[----:B------:R-:W-:Y:S02]  /*e140*/  LEA.HI.X.SX32 R131, R143, R42, 0x1, P2 ;  /* 0x0000002a8f837211 */ /* 0x000fe400010f0eff */
[-C--:B------:R-:W-:Y:S02]  /*e150*/  LEA R134, P0, R147, R41.reuse, 0x1 ;  /* 0x0000002993867211 */ /* 0x080fe400078008ff */
[----:B------:R-:W-:-:S02]  /*e160*/  LEA R136, P2, R149, R41, 0x1 ;  /* 0x0000002995887211 */ /* 0x000fc400078408ff */
[-C--:B------:R-:W-:Y:S01]  /*e170*/  LEA.HI.X.SX32 R145, R155, R42.reuse, 0x1, P3 ;  /* 0x0000002a9b917211 */ /* 0x080fe200018f0eff */
[C---:B------:R-:W-:Y:S01]  /*e180*/  IMAD R155, R40.reuse, 0x4, R237 ;  /* 0x00000004289b7824 */ /* 0x040fe200078e02ed */
[-C--:B------:R-:W-:Y:S02]  /*e190*/  LEA.HI.X.SX32 R135, R147, R42.reuse, 0x1, P0 ;  /* 0x0000002a93877211 */ /* 0x080fe400000f0eff */
[-C--:B------:R-:W-:Y:S01]  /*e1a0*/  LEA.HI.X.SX32 R137, R149, R42.reuse, 0x1, P2 ;  /* 0x0000002a95897211 */ /* 0x080fe200010f0eff */
[----:B------:R-:W-:Y:S01]  /*e1b0*/  IMAD R239, R40, 0x4, R155 ;  /* 0x0000000428ef7824 */ /* 0x000fe200078e029b */
[-C--:B------:R-:W-:Y:S02]  /*e1c0*/  LEA R140, P0, R151, R41.reuse, 0x1 ;  /* 0x00000029978c7211 */ /* 0x080fe400078008ff */
[----:B------:R-:W-:Y:S02]  /*e1d0*/  LEA R142, P2, R153, R41, 0x1 ;  /* 0x00000029998e7211 */ /* 0x000fe400078408ff */
[----:B------:R-:W-:-:S02]  /*e1e0*/  LEA.HI.X.SX32 R141, R151, R42, 0x1, P0 ;  /* 0x0000002a978d7211 */ /* 0x000fc400000f0eff */
[-C--:B------:R-:W-:Y:S02]  /*e1f0*/  LEA.HI.X.SX32 R143, R153, R42.reuse, 0x1, P2 ;  /* 0x0000002a998f7211 */ /* 0x080fe400010f0eff */
[-C--:B------:R-:W-:Y:S02]  /*e200*/  LEA R146, P0, R157, R41.reuse, 0x1 ;  /* 0x000000299d927211 */ /* 0x080fe400078008ff */
[-C--:B------:R-:W-:Y:S02]  /*e210*/  LEA R148, P2, R223, R41.reuse, 0x1 ;  /* 0x00000029df947211 */ /* 0x080fe400078408ff */
[----:B------:R-:W-:Y:S02]  /*e220*/  LEA R150, P3, R43, R41, 0x1 ;  /* 0x000000292b967211 */ /* 0x000fe400078608ff */
[----:B------:R-:W-:Y:S02]  /*e230*/  LEA R40, R40, R239, 0x2 ;  /* 0x000000ef28287211 */ /* 0x000fe400078e10ff */
[----:B------:R-:W-:-:S02]  /*e240*/  LEA.HI.X.SX32 R147, R157, R42, 0x1, P0 ;  /* 0x0000002a9d937211 */ /* 0x000fc400000f0eff */
[-C--:B------:R-:W-:Y:S02]  /*e250*/  LEA.HI.X.SX32 R149, R223, R42.reuse, 0x1, P2 ;  /* 0x0000002adf957211 */ /* 0x080fe400010f0eff */
[----:B------:R-:W-:Y:S02]  /*e260*/  LEA.HI.X.SX32 R151, R43, R42, 0x1, P3 ;  /* 0x0000002a2b977211 */ /* 0x000fe400018f0eff */
[-C--:B------:R-:W-:Y:S02]  /*e270*/  LEA R152, P0, R237, R41.reuse, 0x1 ;  /* 0x00000029ed987211 */ /* 0x080fe400078008ff */
[-C--:B------:R-:W-:Y:S02]  /*e280*/  LEA R154, P2, R155, R41.reuse, 0x1 ;  /* 0x000000299b9a7211 */ /* 0x080fe400078408ff */
[-C--:B------:R-:W-:Y:S02]  /*e290*/  LEA R156, P3, R239, R41.reuse, 0x1 ;  /* 0x00000029ef9c7211 */ /* 0x080fe400078608ff */
[----:B------:R-:W-:-:S02]  /*e2a0*/  LEA R222, P4, R40, R41, 0x1 ;  /* 0x0000002928de7211 */ /* 0x000fc400078808ff */
[-C--:B------:R-:W-:Y:S02]  /*e2b0*/  LEA.HI.X.SX32 R153, R237, R42.reuse, 0x1, P0 ;  /* 0x0000002aed997211 */ /* 0x080fe400000f0eff */
[-C--:B------:R-:W-:Y:S02]  /*e2c0*/  LEA.HI.X.SX32 R155, R155, R42.reuse, 0x1, P2 ;  /* 0x0000002a9b9b7211 */ /* 0x080fe400010f0eff */
[-C--:B------:R-:W-:Y:S02]  /*e2d0*/  LEA.HI.X.SX32 R157, R239, R42.reuse, 0x1, P3 ;  /* 0x0000002aef9d7211 */ /* 0x080fe400018f0eff */
[----:B------:R-:W-:Y:S02]  /*e2e0*/  LEA.HI.X.SX32 R223, R40, R42, 0x1, P4 ;  /* 0x0000002a28df7211 */ /* 0x000fe400020f0eff */
[----:B------:R-:W0:Y:S01]  /*e2f0*/  LDS.128 R40, [R44+0x1000] ;  /* 0x001000002c287984 */ /* 0x000e220000000c00 */
[----:B------:R-:W-:Y:S02]  /*e300*/  PRMT R45, R36, 0x7632, R45 ;  /* 0x00007632242d7816 */ /* 0x000fe4000000002d */
[----:B------:R-:W-:-:S03]  /*e310*/  PRMT R36, R37, 0x7632, R36 ;  /* 0x0000763225247816 */ /* 0x000fc60000000024 */
[----:B------:R1:W-:Y:S04]  /*e320*/  STG.E.U16 desc[UR10][R224.64], R45 ;  /* 0x0000002de0007986 */ /* 0x0003e8000c10150a */
[----:B------:R2:W-:Y:S04]  /*e330*/  STG.E.U16 desc[UR10][R226.64], R37 ;  /* 0x00000025e2007986 */ /* 0x0005e8000c10150a */
[----:B------:R3:W-:Y:S01]  /*e340*/  STG.E.U16 desc[UR10][R228.64], R36 ;  /* 0x00000024e4007986 */ /* 0x0007e2000c10150a */
[----:B-1----:R-:W-:-:S03]  /*e350*/  PRMT R225, R38, 0x7632, R225 ;  /* 0x0000763226e17816 */ /* 0x002fc600000000e1 */
[----:B------:R1:W-:Y:S01]  /*e360*/  STG.E.U16 desc[UR10][R230.64], R38 ;  /* 0x00000026e6007986 */ /* 0x0003e2000c10150a */
[----:B--2---:R-:W-:-:S03]  /*e370*/  PRMT R227, R39, 0x7632, R227 ;  /* 0x0000763227e37816 */ /* 0x004fc600000000e3 */
[----:B------:R-:W-:Y:S01]  /*e380*/  STG.E.U16 desc[UR10][R232.64], R225 ;  /* 0x000000e1e8007986 */ /* 0x000fe2000c10150a */
[----:B------:R-:W-:Y:S02]  /*e390*/  PRMT R37, R33, 0x7632, R37 ;  /* 0x0000763221257816 */ /* 0x000fe40000000025 */
[----:B---3--:R-:W-:Y:S01]  /*e3a0*/  PRMT R229, R32, 0x7632, R229 ;  /* 0x0000763220e57816 */ /* 0x008fe200000000e5 */
[----:B------:R2:W-:Y:S01]  /*e3b0*/  STG.E.U16 desc[UR10][R234.64], R39 ;  /* 0x00000027ea007986 */ /* 0x0005e2000c10150a */
[----:B------:R-:W-:-:S03]  /*e3c0*/  PRMT R36, R34, 0x7632, R36 ;  /* 0x0000763222247816 */ /* 0x000fc60000000024 */
[----:B------:R-:W-:Y:S01]  /*e3d0*/  STG.E.U16 desc[UR10][R158.64], R227 ;  /* 0x000000e39e007986 */ /* 0x000fe2000c10150a */
[----:B-1----:R-:W-:-:S03]  /*e3e0*/  PRMT R38, R35, 0x7632, R38 ;  /* 0x0000763223267816 */ /* 0x002fc60000000026 */
[----:B------:R1:W-:Y:S04]  /*e3f0*/  STG.E.U16 desc[UR10][R160.64], R32 ;  /* 0x00000020a0007986 */ /* 0x0003e8000c10150a */
[----:B------:R-:W-:Y:S01]  /*e400*/  STG.E.U16 desc[UR10][R162.64], R229 ;  /* 0x000000e5a2007986 */ /* 0x000fe2000c10150a */
[----:B--2---:R-:W-:-:S03]  /*e410*/  PRMT R39, R28, 0x7632, R39 ;  /* 0x000076321c277816 */ /* 0x004fc60000000027 */
[----:B------:R2:W-:Y:S04]  /*e420*/  STG.E.U16 desc[UR10][R164.64], R33 ;  /* 0x00000021a4007986 */ /* 0x0005e8000c10150a */
[----:B------:R3:W-:Y:S01]  /*e430*/  STG.E.U16 desc[UR10][R166.64], R37 ;  /* 0x00000025a6007986 */ /* 0x0007e2000c10150a */
[----:B-1----:R-:W-:-:S03]  /*e440*/  PRMT R32, R29, 0x7632, R32 ;  /* 0x000076321d207816 */ /* 0x002fc60000000020 */
[----:B------:R1:W-:Y:S04]  /*e450*/  STG.E.U16 desc[UR10][R168.64], R34 ;  /* 0x00000022a8007986 */ /* 0x0003e8000c10150a */
[----:B------:R4:W-:Y:S01]  /*e460*/  STG.E.U16 desc[UR10][R170.64], R36 ;  /* 0x00000024aa007986 */ /* 0x0009e2000c10150a */
[----:B--2---:R-:W-:-:S03]  /*e470*/  PRMT R33, R30, 0x7632, R33 ;  /* 0x000076321e217816 */ /* 0x004fc60000000021 */
[----:B------:R0:W-:Y:S01]  /*e480*/  STG.E.U16 desc[UR10][R172.64], R35 ;  /* 0x00000023ac007986 */ /* 0x0001e2000c10150a */
[----:B---3--:R-:W-:-:S03]  /*e490*/  PRMT R37, R18, 0x7632, R37 ;  /* 0x0000763212257816 */ /* 0x008fc60000000025 */
[----:B------:R-:W-:Y:S01]  /*e4a0*/  STG.E.U16 desc[UR10][R174.64], R38 ;  /* 0x00000026ae007986 */ /* 0x000fe2000c10150a */
[----:B-1----:R-:W-:-:S03]  /*e4b0*/  PRMT R34, R31, 0x7632, R34 ;  /* 0x000076321f227816 */ /* 0x002fc60000000022 */
[----:B------:R1:W-:Y:S01]  /*e4c0*/  STG.E.U16 desc[UR10][R176.64], R28 ;  /* 0x0000001cb0007986 */ /* 0x0003e2000c10150a */
[----:B----4-:R-:W-:-:S03]  /*e4d0*/  PRMT R36, R20, 0x7632, R36 ;  /* 0x0000763214247816 */ /* 0x010fc60000000024 */
[----:B------:R2:W-:Y:S01]  /*e4e0*/  STG.E.U16 desc[UR10][R178.64], R39 ;  /* 0x00000027b2007986 */ /* 0x0005e2000c10150a */
[----:B0-----:R-:W-:-:S03]  /*e4f0*/  PRMT R35, R40, 0x7632, R35 ;  /* 0x0000763228237816 */ /* 0x001fc60000000023 */
[----:B------:R0:W-:Y:S04]  /*e500*/  STG.E.U16 desc[UR10][R180.64], R29 ;  /* 0x0000001db4007986 */ /* 0x0001e8000c10150a */
[----:B------:R3:W-:Y:S01]  /*e510*/  STG.E.U16 desc[UR10][R182.64], R32 ;  /* 0x00000020b6007986 */ /* 0x0007e2000c10150a */
[----:B-1----:R-:W-:-:S03]  /*e520*/  PRMT R28, R41, 0x7632, R28 ;  /* 0x00007632291c7816 */ /* 0x002fc6000000001c */
[----:B------:R1:W-:Y:S01]  /*e530*/  STG.E.U16 desc[UR10][R184.64], R30 ;  /* 0x0000001eb8007986 */ /* 0x0003e2000c10150a */
[----:B--2---:R-:W-:-:S03]  /*e540*/  PRMT R39, R19, 0x7632, R39 ;  /* 0x0000763213277816 */ /* 0x004fc60000000027 */
[----:B------:R2:W-:Y:S01]  /*e550*/  STG.E.U16 desc[UR10][R186.64], R33 ;  /* 0x00000021ba007986 */ /* 0x0005e2000c10150a */
[----:B0-----:R-:W-:-:S03]  /*e560*/  PRMT R29, R42, 0x7632, R29 ;  /* 0x000076322a1d7816 */ /* 0x001fc6000000001d */
[----:B------:R-:W-:Y:S01]  /*e570*/  STG.E.U16 desc[UR10][R188.64], R31 ;  /* 0x0000001fbc007986 */ /* 0x000fe2000c10150a */
[----:B---3--:R-:W-:-:S03]  /*e580*/  PRMT R32, R24, 0x7632, R32 ;  /* 0x0000763218207816 */ /* 0x008fc60000000020 */
[----:B------:R0:W-:Y:S01]  /*e590*/  STG.E.U16 desc[UR10][R190.64], R34 ;  /* 0x00000022be007986 */ /* 0x0001e2000c10150a */
[----:B-1----:R-:W-:-:S03]  /*e5a0*/  PRMT R30, R43, 0x7632, R30 ;  /* 0x000076322b1e7816 */ /* 0x002fc6000000001e */
[----:B------:R-:W-:Y:S01]  /*e5b0*/  STG.E.U16 desc[UR10][R192.64], R40 ;  /* 0x00000028c0007986 */ /* 0x000fe2000c10150a */
[----:B--2---:R-:W-:-:S03]  /*e5c0*/  PRMT R33, R25, 0x7632, R33 ;  /* 0x0000763219217816 */ /* 0x004fc60000000021 */
[----:B------:R1:W-:Y:S04]  /*e5d0*/  STG.E.U16 desc[UR10][R194.64], R35 ;  /* 0x00000023c2007986 */ /* 0x0003e8000c10150a */
[----:B------:R-:W-:Y:S01]  /*e5e0*/  STG.E.U16 desc[UR10][R196.64], R41 ;  /* 0x00000029c4007986 */ /* 0x000fe2000c10150a */
[----:B0-----:R-:W-:-:S03]  /*e5f0*/  PRMT R34, R26, 0x7632, R34 ;  /* 0x000076321a227816 */ /* 0x001fc60000000022 */
[----:B------:R-:W-:Y:S04]  /*e600*/  STG.E.U16 desc[UR10][R198.64], R28 ;  /* 0x0000001cc6007986 */ /* 0x000fe8000c10150a */
[----:B------:R-:W-:Y:S01]  /*e610*/  STG.E.U16 desc[UR10][R200.64], R42 ;  /* 0x0000002ac8007986 */ /* 0x000fe2000c10150a */
[----:B-1----:R-:W-:-:S03]  /*e620*/  PRMT R35, R27, 0x7632, R35 ;  /* 0x000076321b237816 */ /* 0x002fc60000000023 */
[----:B------:R-:W-:Y:S04]  /*e630*/  STG.E.U16 desc[UR10][R202.64], R29 ;  /* 0x0000001dca007986 */ /* 0x000fe8000c10150a */
[----:B------:R-:W-:Y:S04]  /*e640*/  STG.E.U16 desc[UR10][R204.64], R43 ;  /* 0x0000002bcc007986 */ /* 0x000fe8000c10150a */
[----:B------:R-:W-:Y:S04]  /*e650*/  STG.E.U16 desc[UR10][R206.64], R30 ;  /* 0x0000001ece007986 */ /* 0x000fe8000c10150a */
[----:B------:R-:W0:Y:S04]  /*e660*/  LDS.128 R28, [R44+0x2000] ;  /* 0x002000002c1c7984 */ /* 0x000e280000000c00 */
[----:B------:R1:W-:Y:S04]  /*e670*/  STG.E.U16 desc[UR10][R208.64], R24 ;  /* 0x00000018d0007986 */ /* 0x0003e8000c10150a */
[----:B------:R-:W-:Y:S04]  /*e680*/  STG.E.U16 desc[UR10][R210.64], R32 ;  /* 0x00000020d2007986 */ /* 0x000fe8000c10150a */
[----:B------:R2:W-:Y:S04]  /*e690*/  STG.E.U16 desc[UR10][R212.64], R25 ;  /* 0x00000019d4007986 */ /* 0x0005e8000c10150a */
[----:B------:R3:W-:Y:S01]  /*e6a0*/  STG.E.U16 desc[UR10][R214.64], R33 ;  /* 0x00000021d6007986 */ /* 0x0007e2000c10150a */
[----:B-1----:R-:W-:-:S03]  /*e6b0*/  PRMT R24, R21, 0x7632, R24 ;  /* 0x0000763215187816 */ /* 0x002fc60000000018 */
[----:B------:R1:W-:Y:S04]  /*e6c0*/  STG.E.U16 desc[UR10][R216.64], R26 ;  /* 0x0000001ad8007986 */ /* 0x0003e8000c10150a */
[----:B------:R-:W-:Y:S01]  /*e6d0*/  STG.E.U16 desc[UR10][R218.64], R34 ;  /* 0x00000022da007986 */ /* 0x000fe2000c10150a */
[----:B--2---:R-:W-:-:S03]  /*e6e0*/  PRMT R25, R22, 0x7632, R25 ;  /* 0x0000763216197816 */ /* 0x004fc60000000019 */
[----:B------:R-:W-:Y:S01]  /*e6f0*/  STG.E.U16 desc[UR10][R220.64], R27 ;  /* 0x0000001bdc007986 */ /* 0x000fe2000c10150a */
[----:B---3--:R-:W-:-:S03]  /*e700*/  PRMT R33, R16, 0x7632, R33 ;  /* 0x0000763210217816 */ /* 0x008fc60000000021 */
[----:B------:R2:W-:Y:S01]  /*e710*/  STG.E.U16 desc[UR10][R46.64], R35 ;  /* 0x000000232e007986 */ /* 0x0005e2000c10150a */
[----:B-1----:R-:W-:-:S03]  /*e720*/  PRMT R26, R23, 0x7632, R26 ;  /* 0x00007632171a7816 */ /* 0x002fc6000000001a */
[----:B------:R1:W-:Y:S04]  /*e730*/  STG.E.U16 desc[UR10][R48.64], R20 ;  /* 0x0000001430007986 */ /* 0x0003e8000c10150a */
[----:B------:R3:W-:Y:S01]  /*e740*/  STG.E.U16 desc[UR10][R50.64], R36 ;  /* 0x0000002432007986 */ /* 0x0007e2000c10150a */
[----:B0-----:R-:W-:Y:S02]  /*e750*/  PRMT R41, R28, 0x7632, R41 ;  /* 0x000076321c297816 */ /* 0x001fe40000000029 */
[----:B------:R-:W-:Y:S01]  /*e760*/  PRMT R43, R29, 0x7632, R43 ;  /* 0x000076321d2b7816 */ /* 0x000fe2000000002b */
[----:B------:R0:W-:Y:S01]  /*e770*/  STG.E.U16 desc[UR10][R52.64], R21 ;  /* 0x0000001534007986 */ /* 0x0001e2000c10150a */
[----:B--2---:R-:W-:Y:S02]  /*e780*/  PRMT R35, R17, 0x7632, R35 ;  /* 0x0000763211237816 */ /* 0x004fe40000000023 */
[----:B------:R-:W-:Y:S01]  /*e790*/  PRMT R45, R30, 0x7632, R45 ;  /* 0x000076321e2d7816 */ /* 0x000fe2000000002d */
[----:B------:R2:W-:Y:S01]  /*e7a0*/  STG.E.U16 desc[UR10][R54.64], R24 ;  /* 0x0000001836007986 */ /* 0x0005e2000c10150a */
[----:B------:R-:W-:-:S02]  /*e7b0*/  PRMT R47, R31, 0x7632, R47 ;  /* 0x000076321f2f7816 */ /* 0x000fc4000000002f */
[----:B-1----:R-:W-:Y:S01]  /*e7c0*/  PRMT R49, R12, 0x7632, R49 ;  /* 0x000076320c317816 */ /* 0x002fe20000000031 */
[----:B------:R1:W-:Y:S01]  /*e7d0*/  STG.E.U16 desc[UR10][R56.64], R22 ;  /* 0x0000001638007986 */ /* 0x0003e2000c10150a */
[----:B---3--:R-:W-:-:S03]  /*e7e0*/  PRMT R51, R13, 0x7632, R51 ;  /* 0x000076320d337816 */ /* 0x008fc60000000033 */
[----:B------:R3:W-:Y:S01]  /*e7f0*/  STG.E.U16 desc[UR10][R58.64], R25 ;  /* 0x000000193a007986 */ /* 0x0007e2000c10150a */
[----:B0-----:R-:W-:-:S03]  /*e800*/  PRMT R53, R14, 0x7632, R53 ;  /* 0x000076320e357816 */ /* 0x001fc60000000035 */
[----:B------:R0:W-:Y:S01]  /*e810*/  STG.E.U16 desc[UR10][R60.64], R23 ;  /* 0x000000173c007986 */ /* 0x0001e2000c10150a */
[----:B--2---:R-:W-:-:S03]  /*e820*/  PRMT R55, R15, 0x7632, R55 ;  /* 0x000076320f377816 */ /* 0x004fc60000000037 */
[----:B------:R2:W-:Y:S01]  /*e830*/  STG.E.U16 desc[UR10][R62.64], R26 ;  /* 0x0000001a3e007986 */ /* 0x0005e2000c10150a */
[----:B-1----:R-:W-:-:S03]  /*e840*/  PRMT R57, R8, 0x7632, R57 ;  /* 0x0000763208397816 */ /* 0x002fc60000000039 */
        /* <DEDUP_REMOVED lines=8> */
[----:B------:R-:W-:Y:S01]  /*e8d0*/  STG.E.U16 desc[UR10][R72.64], R18 ;  /* 0x0000001248007986 */ /* 0x000fe2000c10150a */
[----:B---3--:R-:W-:-:S03]  /*e8e0*/  PRMT R67, R5, 0x7632, R67 ;  /* 0x0000763205437816 */ /* 0x008fc60000000043 */
[----:B------:R-:W-:Y:S01]  /*e8f0*/  STG.E.U16 desc[UR10][R74.64], R37 ;  /* 0x000000254a007986 */ /* 0x000fe2000c10150a */
[----:B0-----:R-:W-:-:S03]  /*e900*/  PRMT R69, R6, 0x7632, R69 ;  /* 0x0000763206457816 */ /* 0x001fc60000000045 */
[----:B------:R-:W-:Y:S01]  /*e910*/  STG.E.U16 desc[UR10][R76.64], R19 ;  /* 0x000000134c007986 */ /* 0x000fe2000c10150a */
[----:B--2---:R-:W-:-:S03]  /*e920*/  PRMT R71, R7, 0x7632, R71 ;  /* 0x0000763207477816 */ /* 0x004fc60000000047 */
[----:B------:R-:W-:Y:S04]  /*e930*/  STG.E.U16 desc[UR10][R78.64], R39 ;  /* 0x000000274e007986 */ /* 0x000fe8000c10150a */
        /* <DEDUP_REMOVED lines=8> */
[----:B------:R-:W0:Y:S04]  /*e9c0*/  LDS.128 R44, [R44+0x3000] ;  /* 0x003000002c2c7984 */ /* 0x000e280000000c00 */
[----:B------:R-:W-:Y:S04]  /*e9d0*/  STG.E.U16 desc[UR10][R96.64], R12 ;  /* 0x0000000c60007986 */ /* 0x000fe8000c10150a */
[----:B------:R-:W-:Y:S04]  /*e9e0*/  STG.E.U16 desc[UR10][R98.64], R49 ;  /* 0x0000003162007986 */ /* 0x000fe8000c10150a */
[----:B------:R-:W-:Y:S04]  /*e9f0*/  STG.E.U16 desc[UR10][R100.64], R13 ;  /* 0x0000000d64007986 */ /* 0x000fe8000c10150a */
[----:B------:R-:W-:Y:S04]  /*ea00*/  STG.E.U16 desc[UR10][R102.64], R51 ;  /* 0x0000003366007986 */ /* 0x000fe8000c10150a */
[----:B------:R-:W-:Y:S04]  /*ea10*/  STG.E.U16 desc[UR10][R104.64], R14 ;  /* 0x0000000e68007986 */ /* 0x000fe8000c10150a */
[----:B------:R-:W-:Y:S04]  /*ea20*/  STG.E.U16 desc[UR10][R106.64], R53 ;  /* 0x000000356a007986 */ /* 0x000fe8000c10150a */
[----:B------:R-:W-:Y:S04]  /*ea30*/  STG.E.U16 desc[UR10][R108.64], R15 ;  /* 0x0000000f6c007986 */ /* 0x000fe8000c10150a */
[----:B------:R1:W-:Y:S04]  /*ea40*/  STG.E.U16 desc[UR10][R110.64], R55 ;  /* 0x000000376e007986 */ /* 0x0003e8000c10150a */
[----:B------:R2:W-:Y:S04]  /*ea50*/  STG.E.U16 desc[UR10][R112.64], R8 ;  /* 0x0000000870007986 */ /* 0x0005e8000c10150a */
[----:B------:R-:W-:Y:S01]  /*ea60*/  STG.E.U16 desc[UR10][R114.64], R57 ;  /* 0x0000003972007986 */ /* 0x000fe2000c10150a */
[----:B0-----:R-:W-:-:S02]  /*ea70*/  PRMT R73, R44, 0x7632, R73 ;  /* 0x000076322c497816 */ /* 0x001fc40000000049 */
[----:B------:R-:W-:Y:S01]  /*ea80*/  PRMT R75, R45, 0x7632, R75 ;  /* 0x000076322d4b7816 */ /* 0x000fe2000000004b */
[----:B------:R-:W-:Y:S01]  /*ea90*/  STG.E.U16 desc[UR10][R116.64], R9 ;  /* 0x0000000974007986 */ /* 0x000fe2000c10150a */
[----:B------:R-:W-:Y:S02]  /*eaa0*/  PRMT R77, R46, 0x7632, R77 ;  /* 0x000076322e4d7816 */ /* 0x000fe4000000004d */
[----:B-1----:R-:W-:Y:S01]  /*eab0*/  PRMT R111, R47, 0x7632, R111 ;  /* 0x000076322f6f7816 */ /* 0x002fe2000000006f */
[----:B------:R-:W-:Y:S01]  /*eac0*/  STG.E.U16 desc[UR10][R118.64], R59 ;  /* 0x0000003b76007986 */ /* 0x000fe2000c10150a */
[----:B--2---:R-:W-:Y:S02]  /*ead0*/  LOP3.LUT R8, R2, 0xf0, RZ, 0xc0, !PT ;  /* 0x000000f002087812 */ /* 0x004fe400078ec0ff */
[----:B------:R-:W0:Y:S01]  /*eae0*/  LDC R2, c[0x0][0x3ec] ;  /* 0x0000fb00ff027b82 */ /* 0x000e220000000800 */
[----:B------:R-:W-:Y:S04]  /*eaf0*/  STG.E.U16 desc[UR10][R120.64], R10 ;  /* 0x0000000a78007986 */ /* 0x000fe8000c10150a */
[----:B------:R-:W-:Y:S04]  /*eb00*/  STG.E.U16 desc[UR10][R122.64], R61 ;  /* 0x0000003d7a007986 */ /* 0x000fe8000c10150a */
[----:B------:R1:W-:Y:S04]  /*eb10*/  STG.E.U16 desc[UR10][R124.64], R11 ;  /* 0x0000000b7c007986 */ /* 0x0003e8000c10150a */
[----:B------:R-:W-:Y:S04]  /*eb20*/  STG.E.U16 desc[UR10][R126.64], R63 ;  /* 0x0000003f7e007986 */ /* 0x000fe8000c10150a */
[----:B------:R2:W-:Y:S04]  /*eb30*/  STG.E.U16 desc[UR10][R128.64], R4 ;  /* 0x0000000480007986 */ /* 0x0005e8000c10150a */
[----:B------:R-:W-:Y:S01]  /*eb40*/  STG.E.U16 desc[UR10][R130.64], R65 ;  /* 0x0000004182007986 */ /* 0x000fe2000c10150a */
[----:B-1----:R-:W1:Y:S01]  /*eb50*/  LDC.64 R10, c[0x0][0x3a0] ;  /* 0x0000e800ff0a7b82 */ /* 0x002e620000000a00 */
[----:B0-----:R-:W-:-:S02]  /*eb60*/  IMAD R2, R240, R2, RZ ;  /* 0x00000002f0027224 */ /* 0x001fc400078e02ff */
[----:B------:R0:W-:Y:S04]  /*eb70*/  STG.E.U16 desc[UR10][R132.64], R5 ;  /* 0x0000000584007986 */ /* 0x0001e8000c10150a */
[----:B------:R-:W-:Y:S01]  /*eb80*/  STG.E.U16 desc[UR10][R134.64], R67 ;  /* 0x0000004386007986 */ /* 0x000fe2000c10150a */
[----:B--2---:R-:W-:-:S03]  /*eb90*/  LOP3.LUT R4, R241, 0xff, RZ, 0xc0, !PT ;  /* 0x000000fff1047812 */ /* 0x004fc600078ec0ff */
[----:B------:R2:W-:Y:S01]  /*eba0*/  STG.E.U16 desc[UR10][R136.64], R6 ;  /* 0x0000000688007986 */ /* 0x0005e2000c10150a */
[----:B------:R-:W-:Y:S01]  /*ebb0*/  ISETP.GE.U32.AND P0, PT, R4, 0x40, PT ;  /* 0x000000400400780c */ /* 0x000fe20003f06070 */
[C---:B------:R-:W-:Y:S02]  /*ebc0*/  IMAD.HI R4, R2.reuse, 0x4, RZ ;  /* 0x0000000402047827 */ /* 0x040fe400078e02ff */
[----:B------:R-:W-:Y:S02]  /*ebd0*/  STG.E.U16 desc[UR10][R138.64], R69 ;  /* 0x000000458a007986 */ /* 0x000fe4000c10150a */
[----:B0-----:R-:W-:Y:S02]  /*ebe0*/  IMAD.SHL.U32 R5, R2, 0x4, RZ ;  /* 0x0000000402057824 */ /* 0x001fe400078e00ff */
[----:B------:R0:W-:Y:S04]  /*ebf0*/  STG.E.U16 desc[UR10][R140.64], R7 ;  /* 0x000000078c007986 */ /* 0x0001e8000c10150a */
[----:B------:R-:W-:Y:S01]  /*ec00*/  STG.E.U16 desc[UR10][R142.64], R71 ;  /* 0x000000478e007986 */ /* 0x000fe2000c10150a */
[----:B--2---:R-:W-:-:S03]  /*ec10*/  IMAD.SHL.U32 R6, R236, 0x4, RZ ;  /* 0x00000004ec067824 */ /* 0x004fc600078e00ff */
[----:B------:R-:W-:Y:S02]  /*ec20*/  STG.E.U16 desc[UR10][R144.64], R44 ;  /* 0x0000002c90007986 */ /* 0x000fe4000c10150a */
[----:B-1----:R-:W-:Y:S02]  /*ec30*/  IADD3 R2, P2, P3, R6, R10, R5 ;  /* 0x0000000a06027210 */ /* 0x002fe40007b5e005 */
[----:B------:R-:W-:Y:S01]  /*ec40*/  STG.E.U16 desc[UR10][R146.64], R73 ;  /* 0x0000004992007986 */ /* 0x000fe2000c10150a */
[----:B0-----:R-:W-:-:S03]  /*ec50*/  IMAD.HI R7, R236, 0x4, RZ ;  /* 0x00000004ec077827 */ /* 0x001fc600078e02ff */
[----:B------:R-:W-:Y:S04]  /*ec60*/  STG.E.U16 desc[UR10][R148.64], R45 ;  /* 0x0000002d94007986 */ /* 0x000fe8000c10150a */
[----:B------:R-:W-:Y:S04]  /*ec70*/  STG.E.U16 desc[UR10][R150.64], R75 ;  /* 0x0000004b96007986 */ /* 0x000fe8000c10150a */
[----:B------:R-:W-:Y:S04]  /*ec80*/  STG.E.U16 desc[UR10][R152.64], R46 ;  /* 0x0000002e98007986 */ /* 0x000fe8000c10150a */
[----:B------:R-:W-:Y:S04]  /*ec90*/  STG.E.U16 desc[UR10][R154.64], R77 ;  /* 0x0000004d9a007986 */ /* 0x000fe8000c10150a */
[----:B------:R-:W-:Y:S04]  /*eca0*/  STG.E.U16 desc[UR10][R156.64], R47 ;  /* 0x0000002f9c007986 */ /* 0x000fe8000c10150a */
[----:B------:R-:W-:Y:S01]  /*ecb0*/  STG.E.U16 desc[UR10][R222.64], R111 ;  /* 0x0000006fde007986 */ /* 0x000fe2000c10150a */
[----:B------:R-:W-:Y:S06]  /*ecc0*/  BAR.SYNC.DEFER_BLOCKING 0x0 ;  /* 0x0000000000007b1d */ /* 0x000fec0000010000 */
[----:B------:R0:W-:Y:S02]  /*ecd0*/  STSM.16.M88 [R0], R3 ;  /* 0x0000000300007844 */ /* 0x0001e40000000000 */
[----:B------:R-:W-:Y:S01]  /*ece0*/  BAR.SYNC.DEFER_BLOCKING 0x0 ;  /* 0x0000000000007b1d */ /* 0x000fe20000010000 */
[----:B0-----:R-:W-:-:S05]  /*ecf0*/  IADD3.X R3, PT, PT, R7, R11, R4, P2, P3 ;  /* 0x0000000b07037210 */ /* 0x001fca00017e6404 */
[----:B------:R-:W0:Y:S04]  /*ed00*/  LDSM.16.M88 R9, [R8+UR9] ;  /* 0x000000090809783b */ /* 0x000e280008000000 */
[----:B0-----:R0:W-:Y:S01]  /*ed10*/  @!P0 STG.E desc[UR10][R2.64], R9 ;  /* 0x0000000902008986 */ /* 0x0011e2000c10190a */
[----:B------:R-:W-:Y:S06]  /*ed20*/  BAR.SYNC.DEFER_BLOCKING 0x0 ;  /* 0x0000000000007b1d */ /* 0x000fec0000010000 */
[----:B------:R-:W-:Y:S05]  /*ed30*/  @P1 BRA `(.L_x_20) ;  /* 0x0000000000a01947 */ /* 0x000fea0003800000 */
[----:B0-----:R-:W0:Y:S01]  /*ed40*/  S2R R3, SR_CgaCtaId ;  /* 0x0000000000037919 */ /* 0x001e220000008800 */
[----:B------:R-:W-:Y:S01]  /*ed50*/  NOP ;  /* 0x0000000000007918 */ /* 0x000fe20000000000 */
[----:B------:R-:W-:Y:S01]  /*ed60*/  MOV R0, 0x50 ;  /* 0x0000005000007802 */ /* 0x000fe20000000f00 */
[----:B------:R-:W-:-:S03]  /*ed70*/  IMAD.MOV.U32 R7, RZ, RZ, 0x1 ;  /* 0x00000001ff077424 */ /* 0x000fc600078e00ff */
[----:B0-----:R-:W-:Y:S01]  /*ed80*/  LEA R9, R3, R0, 0x18 ;  /* 0x0000000003097211 */ /* 0x001fe200078ec0ff */
[----:B------:R-:W-:Y:S02]  /*ed90*/  IMAD.U32 R0, RZ, RZ, UR8 ;  /* 0x00000008ff007e24 */ /* 0x000fe4000f8e00ff */
[----:B------:R-:W-:Y:S02]  /*eda0*/  IMAD.MOV.U32 R3, RZ, RZ, 0xffff ;  /* 0x0000ffffff037424 */ /* 0x000fe400078e00ff */
[----:B------:R-:W0:Y:S01]  /*edb0*/  LDS R5, [R9] ;  /* 0x0000000009057984 */ /* 0x000e220000000800 */
[----:B------:R-:W-:-:S04]  /*edc0*/  LOP3.LUT R0, R0, 0xffff, RZ, 0xc0, !PT ;  /* 0x0000ffff00007812 */ /* 0x000fc800078ec0ff */
[----:B------:R-:W-:-:S04]  /*edd0*/  SHF.R.U32.HI R0, RZ, 0x5, R0 ;  /* 0x00000005ff007819 */ /* 0x000fc80000011600 */
[----:B------:R-:W-:Y:S02]  /*ede0*/  IADD3 R2, PT, PT, R0, 0x10, RZ ;  /* 0x0000001000027810 */ /* 0x000fe40007ffe0ff */
[----:B------:R-:W-:Y:S02]  /*edf0*/  SHF.L.U32 R0, R3, R0, RZ ;  /* 0x0000000003007219 */ /* 0x000fe400000006ff */
[----:B------:R-:W-:-:S04]  /*ee00*/  SHF.L.U32 R3, R7, R2, RZ ;  /* 0x0000000207037219 */ /* 0x000fc800000006ff */
[----:B------:R-:W-:-:S04]  /*ee10*/  LOP3.LUT R0, R3, R0, RZ, 0xfc, !PT ;  /* 0x0000000003007212 */ /* 0x000fc800078efcff */
[C---:B------:R-:W-:Y:S02]  /*ee20*/  LOP3.LUT R2, R0.reuse, 0xffff, RZ, 0xc0, !PT ;  /* 0x0000ffff00027812 */ /* 0x040fe400078ec0ff */
[----:B0-----:R-:W-:-:S04]  /*ee30*/  LOP3.LUT R3, R0, 0xffff, R5, 0x80, !PT ;  /* 0x0000ffff00037812 */ /* 0x001fc800078e8005 */
[----:B------:R-:W-:-:S13]  /*ee40*/  ISETP.NE.AND P0, PT, R3, R2, PT ;  /* 0x000000020300720c */ /* 0x000fda0003f05270 */
[----:B------:R-:W-:Y:S05]  /*ee50*/  @P0 BRA `(.L_x_21) ;  /* 0x0000000000500947 */ /* 0x000fea0003800000 */
[----:B------:R-:W-:Y:S02]  /*ee60*/  SHF.R.U32.HI R5, RZ, 0x10, R5 ;  /* 0x00000010ff057819 */ /* 0x000fe40000011605 */
[----:B------:R-:W-:-:S04]  /*ee70*/  SHF.R.U32.HI R2, RZ, 0x10, R0 ;  /* 0x00000010ff027819 */ /* 0x000fc80000011600 */
[----:B------:R-:W-:-:S04]  /*ee80*/  LOP3.LUT R5, R5, R2, RZ, 0xc0, !PT ;  /* 0x0000000205057212 */ /* 0x000fc800078ec0ff */
[----:B------:R-:W-:-:S13]  /*ee90*/  ISETP.NE.AND P0, PT, R5, R2, PT ;  /* 0x000000020500720c */ /* 0x000fda0003f05270 */
[----:B------:R-:W-:Y:S05]  /*eea0*/  @P0 BRA `(.L_x_22) ;  /* 0x0000000000300947 */ /* 0x000fea0003800000 */
[----:B------:R-:W-:Y:S01]  /*eeb0*/  R2UR UR4, R0 ;  /* 0x00000000000472ca */ /* 0x000fe200000e0000 */
[----:B------:R-:W0:Y:S01]  /*eec0*/  S2R R3, SR_LANEID ;  /* 0x0000000000037919 */ /* 0x000e220000000000 */
[----:B------:R-:W-:-:S06]  /*eed0*/  VOTE.ANY R2, PT, PT ;  /* 0x0000000000027806 */ /* 0x000fcc00038e0100 */
[----:B------:R-:W0:Y:S05]  /*eee0*/  FLO.U32 R2, R2 ;  /* 0x0000000200027300 */ /* 0x000e2a00000e0000 */
[----:B------:R-:W-:-:S06]  /*eef0*/  ULOP3.LUT UR4, URZ, UR4, URZ, 0x33, !UPT ;  /* 0x00000004ff047292 */ /* 0x000fcc000f8e33ff */
[----:B------:R-:W-:-:S04]  /*ef00*/  IMAD.U32 R4, RZ, RZ, UR4 ;  /* 0x00000004ff047e24 */ /* 0x000fc8000f8e00ff */
[----:B------:R-:W1:Y:S02]  /*ef10*/  REDUX UR5, R4 ;  /* 0x00000000040573c4 */ /* 0x000e640000000000 */
[----:B------:R2:W-:Y:S01]  /*ef20*/  UTCATOMSWS.AND URZ, UR4 ;  /* 0x0000000400ff79e3 */ /* 0x0005e20008000000 */
[----:B0-----:R-:W-:Y:S01]  /*ef30*/  ISETP.EQ.U32.AND P0, PT, R2, R3, PT ;  /* 0x000000030200720c */ /* 0x001fe20003f02070 */
[----:B-1----:R-:W-:-:S12]  /*ef40*/  IMAD.U32 R0, RZ, RZ, UR5 ;  /* 0x00000005ff007e24 */ /* 0x002fd8000f8e00ff */
[----:B------:R2:W-:Y:S01]  /*ef50*/  @P0 ATOMS.AND RZ, [R9], R0 ;  /* 0x0000000009ff038c */ /* 0x0005e20002800000 */
[----:B------:R-:W-:Y:S05]  /*ef60*/  BRA `(.L_x_20) ;  /* 0x0000000000147947 */ /* 0x000fea0003800000 */
.L_x_22:
[----:B------:R-:W-:-:S07]  /*ef70*/  MOV R2, 0xef90 ;  /* 0x0000ef9000027802 */ /* 0x000fce0000000f00 */
[----:B------:R-:W-:Y:S05]  /*ef80*/  CALL.REL.NOINC `($__internal_0_$__cuda_sm10x_tcgen05_guardrail_trap_col_being_dealloced_not_returned_by_alloc) ;  /* 0x0000000000447944 */ /* 0x000fea0003c00000 */
[----:B------:R-:W-:Y:S05]  /*ef90*/  BRA `(.L_x_20) ;  /* 0x0000000000087947 */ /* 0x000fea0003800000 */
.L_x_21:
[----:B------:R-:W-:-:S07]  /*efa0*/  MOV R2, 0xefc0 ;  /* 0x0000efc000027802 */ /* 0x000fce0000000f00 */
[----:B------:R-:W-:Y:S05]  /*efb0*/  CALL.REL.NOINC `($__internal_2_$__cuda_sm10x_tcgen05_guardrail_trap_unallocated_columns_being_dealloced) ;  /* 0x0000000000507944 */ /* 0x000fea0003c00000 */
.L_x_20:
[----:B------:R-:W-:Y:S01]  /*efc0*/  NOP ;  /* 0x0000000000007918 */ /* 0x000fe20000000000 */
[----:B--2---:R-:W-:Y:S05]  /*efd0*/  EXIT ;  /* 0x000000000000794d */ /* 0x004fea0003800000 */
.L_x_8:
[----:B------:R-:W1:Y:S02]  /*efe0*/  SYNCS.PHASECHK.TRANS64.TRYWAIT P0, [UR9+0x14000], RZ ;  /* 0x014000ffff0075a7 */ /* 0x000e640008001109 */
[----:B-1----:R-:W-:Y:S05]  /*eff0*/  @!P0 BRA `(.L_x_8) ;  /* 0xfffffffc00f88947 */ /* 0x002fea000383ffff */
[----:B------:R-:W-:Y:S05]  /*f000*/  BRA `(.L_x_7) ;  /* 0xffffff5800787947 */ /* 0x000fea000383ffff */
.L_x_14:
[----:B------:R-:W0:Y:S02]  /*f010*/  SYNCS.PHASECHK.TRANS64.TRYWAIT P4, [UR9+0x1c010], RZ ;  /* 0x01c010ffff0075a7 */ /* 0x000e240008081109 */
[----:B0-----:R-:W-:Y:S05]  /*f020*/  @!P4 BRA `(.L_x_14) ;  /* 0xfffffffc00f8c947 */ /* 0x001fea000383ffff */
[----:B------:R-:W-:Y:S05]  /*f030*/  BRA `(.L_x_23) ;  /* 0xffffff9c00647947 */ /* 0x000fea000383ffff */
.L_x_15:
[----:B------:R-:W0:Y:S02]  /*f040*/  SYNCS.PHASECHK.TRANS64.TRYWAIT P4, [UR7], R10 ;  /* 0x0000000aff0075a7 */ /* 0x000e240008081107 */
[----:B0-----:R-:W-:Y:S05]  /*f050*/  @!P4 BRA `(.L_x_15) ;  /* 0xfffffffc00f8c947 */ /* 0x001fea000383ffff */
[----:B------:R-:W-:Y:S05]  /*f060*/  BRA `(.L_x_24) ;  /* 0xffffffa000387947 */ /* 0x000fea000383ffff */
.L_x_19:
[----:B------:R-:W2:Y:S02]  /*f070*/  SYNCS.PHASECHK.TRANS64.TRYWAIT P0, [UR7], R10 ;  /* 0x0000000aff0075a7 */ /* 0x000ea40008001107 */
[----:B--2---:R-:W-:Y:S05]  /*f080*/  @!P0 BRA `(.L_x_19) ;  /* 0xfffffffc00f88947 */ /* 0x004fea000383ffff */
[----:B------:R-:W-:Y:S05]  /*f090*/  BRA `(.L_x_18) ;  /* 0xffffffb4005c7947 */ /* 0x000fea000383ffff */
        .weak           $__internal_0_$__cuda_sm10x_tcgen05_guardrail_trap_col_being_dealloced_not_returned_by_alloc
        .type           $__internal_0_$__cuda_sm10x_tcgen05_guardrail_trap_col_being_dealloced_not_returned_by_alloc,@function
        .size           $__internal_0_$__cuda_sm10x_tcgen05_guardrail_trap_col_being_dealloced_not_returned_by_alloc,($__internal_1_$__cuda_sm10x_tcgen05_guardrail_trap_phase_invalid_during_alloc - $__internal_0_$__cuda_sm10x_tcgen05_guardrail_trap_col_being_dealloced_not_returned_by_alloc)
$__internal_0_$__cuda_sm10x_tcgen05_guardrail_trap_col_being_dealloced_not_returned_by_alloc:
[----:B------:R-:W-:Y:S05]  /*f0a0*/  BPT.TRAP 0x1 ;  /* 0x000000040000795c */ /* 0x000fea0000300000 */
[----:B------:R-:W-:-:S04]  /*f0b0*/  IMAD.MOV.U32 R3, RZ, RZ, 0x0 ;  /* 0x00000000ff037424 */ /* 0x000fc800078e00ff */
[----:B------:R-:W-:Y:S05]  /*f0c0*/  RET.REL.NODEC R2 `(attn_fwd) ;  /* 0xffffff0c02cc7950 */ /* 0x000fea0003c3ffff */
        .weak           $__internal_1_$__cuda_sm10x_tcgen05_guardrail_trap_phase_invalid_during_alloc
        .type           $__internal_1_$__cuda_sm10x_tcgen05_guardrail_trap_phase_invalid_during_alloc,@function
        .size           $__internal_1_$__cuda_sm10x_tcgen05_guardrail_trap_phase_invalid_during_alloc,($__internal_2_$__cuda_sm10x_tcgen05_guardrail_trap_unallocated_columns_being_dealloced - $__internal_1_$__cuda_sm10x_tcgen05_guardrail_trap_phase_invalid_during_alloc)
$__internal_1_$__cuda_sm10x_tcgen05_guardrail_trap_phase_invalid_during_alloc:
[----:B------:R-:W-:Y:S05]  /*f0d0*/  BPT.TRAP 0x1 ;  /* 0x000000040000795c */ /* 0x000fea0000300000 */
[----:B------:R-:W-:-:S04]  /*f0e0*/  IMAD.MOV.U32 R3, RZ, RZ, 0x0 ;  /* 0x00000000ff037424 */ /* 0x000fc800078e00ff */
[----:B------:R-:W-:Y:S05]  /*f0f0*/  RET.REL.NODEC R2 `(attn_fwd) ;  /* 0xffffff0c02c07950 */ /* 0x000fea0003c3ffff */
        .weak           $__internal_2_$__cuda_sm10x_tcgen05_guardrail_trap_unallocated_columns_being_dealloced
        .type           $__internal_2_$__cuda_sm10x_tcgen05_guardrail_trap_unallocated_columns_being_dealloced,@function
        .size           $__internal_2_$__cuda_sm10x_tcgen05_guardrail_trap_unallocated_columns_being_dealloced,(.L_x_28 - $__internal_2_$__cuda_sm10x_tcgen05_guardrail_trap_unallocated_columns_being_dealloced)
$__internal_2_$__cuda_sm10x_tcgen05_guardrail_trap_unallocated_columns_being_dealloced:
[----:B------:R-:W-:Y:S05]  /*f100*/  BPT.TRAP 0x1 ;  /* 0x000000040000795c */ /* 0x000fea0000300000 */
[----:B------:R-:W-:-:S04]  /*f110*/  IMAD.MOV.U32 R3, RZ, RZ, 0x0 ;  /* 0x00000000ff037424 */ /* 0x000fc800078e00ff */
[----:B------:R-:W-:Y:S05]  /*f120*/  RET.REL.NODEC R2 `(attn_fwd) ;  /* 0xffffff0c02b47950 */ /* 0x000fea0003c3ffff */
.L_x_25:
[----:B------:R-:W-:-:S00]  /*f130*/  BRA `(.L_x_25) ;  /* 0xfffffffc00fc7947 */ /* 0x000fc0000383ffff */
[----:B------:R-:W-:-:S00]  /*f140*/  NOP ;  /* 0x0000000000007918 */ /* 0x000fc00000000000 */
        /* <DEDUP_REMOVED lines=11> */
.L_x_28:


//--------------------- .nv.global.init           --------------------------
	.section	.nv.global.init,"aw",@progbits
.nv.global.init:
	.type		_$_str,@object
	.size		_$_str,(.L_3 - _$_str)
_$_str:
        /*0000*/ 	.byte	0x5f, 0x5f, 0x43, 0x55, 0x44, 0x41, 0x5f, 0x46, 0x54, 0x5a, 0x00
.L_3:


//--------------------- .nv.shared.attn_fwd       --------------------------
	.section	.nv.shared.attn_fwd,"aw",@nobits
	.sectionflags	@""
	.align	16
	.zero		1024


//--------------------- .nv.shared.reserved.0     --------------------------
	.section	.nv.shared.reserved.0,"aw",@nobits
	.align	8
	.weak		__nv_reservedSMEM_offset_0_alias
	.size		__nv_reservedSMEM_offset_0_alias, 0, 64
	.other		__nv_reservedSMEM_offset_0_alias,@"STO_CUDA_RESERVED_SHARED STV_DEFAULT"
__nv_reservedSMEM_offset_0_alias:
	.zero		0
.nv.shared.reserved.0:
	.zero		64
	.weak		__nv_reservedSMEM_allocation_phase
	.type		__nv_reservedSMEM_allocation_phase,@object
	.size		__nv_reservedSMEM_allocation_phase,(.L_0 - __nv_reservedSMEM_allocation_phase)
__nv_reservedSMEM_allocation_phase:
	.zero		1
.L_0:
	.zero		7
	.weak		__nv_reservedSMEM_devtool_atexit_pc
	.type		__nv_reservedSMEM_devtool_atexit_pc,@object
	.size		__nv_reservedSMEM_devtool_atexit_pc,(__nv_reservedSMEM_allocation_mask - __nv_reservedSMEM_devtool_atexit_pc)
__nv_reservedSMEM_devtool_atexit_pc:
	.zero		8
	.weak		__nv_reservedSMEM_allocation_mask
	.type		__nv_reservedSMEM_allocation_mask,@object
	.size		__nv_reservedSMEM_allocation_mask,(.L_2 - __nv_reservedSMEM_allocation_mask)
__nv_reservedSMEM_allocation_mask:
	.zero		4
.L_2:


//--------------------- .nv.constant0.attn_fwd    --------------------------
	.section	.nv.constant0.attn_fwd,"a",@progbits
	.sectionflags	@""
	.align	4
.nv.constant0.attn_fwd:
	.zero		1032


//--------------------- SYMBOLS --------------------------

	.type		.nv.reservedSmem.offset0,@object
	.size		.nv.reservedSmem.offset0,0x4
	.type		.nv.reservedSmem.cap,@object
	.size		.nv.reservedSmem.cap,0x4
